	.headerflags	@"EF_CUDA_TEXMODE_UNIFIED EF_CUDA_64BIT_ADDRESS EF_CUDA_SM86 EF_CUDA_VIRTUAL_SM(EF_CUDA_SM86)"
	.elftype	@"ET_EXEC"


//--------------------- .nv.info                  --------------------------
	.section	.nv.info,"",@"SHT_CUDA_INFO"
	.align	4


	//----- nvinfo : EIATTR_REGCOUNT
	.align		4
        /*0000*/ 	.byte	0x04, 0x2f
        /*0002*/ 	.short	(.L_1 - .L_0)
	.align		4
.L_0:
        /*0004*/ 	.word	index@(add_n_1_to_256__kernel)
        /*0008*/ 	.word	0x00000025


	//----- nvinfo : EIATTR_MAX_STACK_SIZE
	.align		4
.L_1:
        /*000c*/ 	.byte	0x04, 0x23
        /*000e*/ 	.short	(.L_3 - .L_2)
	.align		4
.L_2:
        /*0010*/ 	.word	index@(add_n_1_to_256__kernel)
        /*0014*/ 	.word	0x00000000


	//----- nvinfo : EIATTR_MIN_STACK_SIZE
	.align		4
.L_3:
        /*0018*/ 	.byte	0x04, 0x12
        /*001a*/ 	.short	(.L_5 - .L_4)
	.align		4
.L_4:
        /*001c*/ 	.word	index@(add_n_1_to_256__kernel)
        /*0020*/ 	.word	0x00000000


	//----- nvinfo : EIATTR_FRAME_SIZE
	.align		4
.L_5:
        /*0024*/ 	.byte	0x04, 0x11
        /*0026*/ 	.short	(.L_7 - .L_6)
	.align		4
.L_6:
        /*0028*/ 	.word	index@(add_n_1_to_256__kernel)
        /*002c*/ 	.word	0x00000000


	//----- nvinfo : EIATTR_REGCOUNT
	.align		4
.L_7:
        /*0030*/ 	.byte	0x04, 0x2f
        /*0032*/ 	.short	(.L_9 - .L_8)
	.align		4
.L_8:
        /*0034*/ 	.word	index@(add_n_257_to_512__kernel)
        /*0038*/ 	.word	0x00000025


	//----- nvinfo : EIATTR_MAX_STACK_SIZE
	.align		4
.L_9:
        /*003c*/ 	.byte	0x04, 0x23
        /*003e*/ 	.short	(.L_11 - .L_10)
	.align		4
.L_10:
        /*0040*/ 	.word	index@(add_n_257_to_512__kernel)
        /*0044*/ 	.word	0x00000000


	//----- nvinfo : EIATTR_MIN_STACK_SIZE
	.align		4
.L_11:
        /*0048*/ 	.byte	0x04, 0x12
        /*004a*/ 	.short	(.L_13 - .L_12)
	.align		4
.L_12:
        /*004c*/ 	.word	index@(add_n_257_to_512__kernel)
        /*0050*/ 	.word	0x00000000


	//----- nvinfo : EIATTR_FRAME_SIZE
	.align		4
.L_13:
        /*0054*/ 	.byte	0x04, 0x11
        /*0056*/ 	.short	(.L_15 - .L_14)
	.align		4
.L_14:
        /*0058*/ 	.word	index@(add_n_257_to_512__kernel)
        /*005c*/ 	.word	0x00000000


	//----- nvinfo : EIATTR_REGCOUNT
	.align		4
.L_15:
        /*0060*/ 	.byte	0x04, 0x2f
        /*0062*/ 	.short	(.L_17 - .L_16)
	.align		4
.L_16:
        /*0064*/ 	.word	index@(add_n_513_to_768__kernel)
        /*0068*/ 	.word	0x00000023


	//----- nvinfo : EIATTR_MAX_STACK_SIZE
	.align		4
.L_17:
        /*006c*/ 	.byte	0x04, 0x23
        /*006e*/ 	.short	(.L_19 - .L_18)
	.align		4
.L_18:
        /*0070*/ 	.word	index@(add_n_513_to_768__kernel)
        /*0074*/ 	.word	0x00000000


	//----- nvinfo : EIATTR_MIN_STACK_SIZE
	.align		4
.L_19:
        /*0078*/ 	.byte	0x04, 0x12
        /*007a*/ 	.short	(.L_21 - .L_20)
	.align		4
.L_20:
        /*007c*/ 	.word	index@(add_n_513_to_768__kernel)
        /*0080*/ 	.word	0x00000000


	//----- nvinfo : EIATTR_FRAME_SIZE
	.align		4
.L_21:
        /*0084*/ 	.byte	0x04, 0x11
        /*0086*/ 	.short	(.L_23 - .L_22)
	.align		4
.L_22:
        /*0088*/ 	.word	index@(add_n_513_to_768__kernel)
        /*008c*/ 	.word	0x00000000


	//----- nvinfo : EIATTR_REGCOUNT
	.align		4
.L_23:
        /*0090*/ 	.byte	0x04, 0x2f
        /*0092*/ 	.short	(.L_25 - .L_24)
	.align		4
.L_24:
        /*0094*/ 	.word	index@(add_n_769_to_1024__kernel)
        /*0098*/ 	.word	0x00000023


	//----- nvinfo : EIATTR_MAX_STACK_SIZE
	.align		4
.L_25:
        /*009c*/ 	.byte	0x04, 0x23
        /*009e*/ 	.short	(.L_27 - .L_26)
	.align		4
.L_26:
        /*00a0*/ 	.word	index@(add_n_769_to_1024__kernel)
        /*00a4*/ 	.word	0x00000000


	//----- nvinfo : EIATTR_MIN_STACK_SIZE
	.align		4
.L_27:
        /*00a8*/ 	.byte	0x04, 0x12
        /*00aa*/ 	.short	(.L_29 - .L_28)
	.align		4
.L_28:
        /*00ac*/ 	.word	index@(add_n_769_to_1024__kernel)
        /*00b0*/ 	.word	0x00000000


	//----- nvinfo : EIATTR_FRAME_SIZE
	.align		4
.L_29:
        /*00b4*/ 	.byte	0x04, 0x11
        /*00b6*/ 	.short	(.L_31 - .L_30)
	.align		4
.L_30:
        /*00b8*/ 	.word	index@(add_n_769_to_1024__kernel)
        /*00bc*/ 	.word	0x00000000


	//----- nvinfo : EIATTR_REGCOUNT
	.align		4
.L_31:
        /*00c0*/ 	.byte	0x04, 0x2f
        /*00c2*/ 	.short	(.L_33 - .L_32)
	.align		4
.L_32:
        /*00c4*/ 	.word	index@(add_n_1025_to_1280__kernel)
        /*00c8*/ 	.word	0x00000023


	//----- nvinfo : EIATTR_MAX_STACK_SIZE
	.align		4
.L_33:
        /*00cc*/ 	.byte	0x04, 0x23
        /*00ce*/ 	.short	(.L_35 - .L_34)
	.align		4
.L_34:
        /*00d0*/ 	.word	index@(add_n_1025_to_1280__kernel)
        /*00d4*/ 	.word	0x00000000


	//----- nvinfo : EIATTR_MIN_STACK_SIZE
	.align		4
.L_35:
        /*00d8*/ 	.byte	0x04, 0x12
        /*00da*/ 	.short	(.L_37 - .L_36)
	.align		4
.L_36:
        /*00dc*/ 	.word	index@(add_n_1025_to_1280__kernel)
        /*00e0*/ 	.word	0x00000000


	//----- nvinfo : EIATTR_FRAME_SIZE
	.align		4
.L_37:
        /*00e4*/ 	.byte	0x04, 0x11
        /*00e6*/ 	.short	(.L_39 - .L_38)
	.align		4
.L_38:
        /*00e8*/ 	.word	index@(add_n_1025_to_1280__kernel)
        /*00ec*/ 	.word	0x00000000


	//----- nvinfo : EIATTR_REGCOUNT
	.align		4
.L_39:
        /*00f0*/ 	.byte	0x04, 0x2f
        /*00f2*/ 	.short	(.L_41 - .L_40)
	.align		4
.L_40:
        /*00f4*/ 	.word	index@(add_n_1281_to_1536__kernel)
        /*00f8*/ 	.word	0x00000023


	//----- nvinfo : EIATTR_MAX_STACK_SIZE
	.align		4
.L_41:
        /*00fc*/ 	.byte	0x04, 0x23
        /*00fe*/ 	.short	(.L_43 - .L_42)
	.align		4
.L_42:
        /*0100*/ 	.word	index@(add_n_1281_to_1536__kernel)
        /*0104*/ 	.word	0x00000000


	//----- nvinfo : EIATTR_MIN_STACK_SIZE
	.align		4
.L_43:
        /*0108*/ 	.byte	0x04, 0x12
        /*010a*/ 	.short	(.L_45 - .L_44)
	.align		4
.L_44:
        /*010c*/ 	.word	index@(add_n_1281_to_1536__kernel)
        /*0110*/ 	.word	0x00000000


	//----- nvinfo : EIATTR_FRAME_SIZE
	.align		4
.L_45:
        /*0114*/ 	.byte	0x04, 0x11
        /*0116*/ 	.short	(.L_47 - .L_46)
	.align		4
.L_46:
        /*0118*/ 	.word	index@(add_n_1281_to_1536__kernel)
        /*011c*/ 	.word	0x00000000


	//----- nvinfo : EIATTR_REGCOUNT
	.align		4
.L_47:
        /*0120*/ 	.byte	0x04, 0x2f
        /*0122*/ 	.short	(.L_49 - .L_48)
	.align		4
.L_48:
        /*0124*/ 	.word	index@(add_n_1537_to_1792__kernel)
        /*0128*/ 	.word	0x00000023


	//----- nvinfo : EIATTR_MAX_STACK_SIZE
	.align		4
.L_49:
        /*012c*/ 	.byte	0x04, 0x23
        /*012e*/ 	.short	(.L_51 - .L_50)
	.align		4
.L_50:
        /*0130*/ 	.word	index@(add_n_1537_to_1792__kernel)
        /*0134*/ 	.word	0x00000000


	//----- nvinfo : EIATTR_MIN_STACK_SIZE
	.align		4
.L_51:
        /*0138*/ 	.byte	0x04, 0x12
        /*013a*/ 	.short	(.L_53 - .L_52)
	.align		4
.L_52:
        /*013c*/ 	.word	index@(add_n_1537_to_1792__kernel)
        /*0140*/ 	.word	0x00000000


	//----- nvinfo : EIATTR_FRAME_SIZE
	.align		4
.L_53:
        /*0144*/ 	.byte	0x04, 0x11
        /*0146*/ 	.short	(.L_55 - .L_54)
	.align		4
.L_54:
        /*0148*/ 	.word	index@(add_n_1537_to_1792__kernel)
        /*014c*/ 	.word	0x00000000


	//----- nvinfo : EIATTR_REGCOUNT
	.align		4
.L_55:
        /*0150*/ 	.byte	0x04, 0x2f
        /*0152*/ 	.short	(.L_57 - .L_56)
	.align		4
.L_56:
        /*0154*/ 	.word	index@(add_n_1793_to_2048__kernel)
        /*0158*/ 	.word	0x00000023


	//----- nvinfo : EIATTR_MAX_STACK_SIZE
	.align		4
.L_57:
        /*015c*/ 	.byte	0x04, 0x23
        /*015e*/ 	.short	(.L_59 - .L_58)
	.align		4
.L_58:
        /*0160*/ 	.word	index@(add_n_1793_to_2048__kernel)
        /*0164*/ 	.word	0x00000000


	//----- nvinfo : EIATTR_MIN_STACK_SIZE
	.align		4
.L_59:
        /*0168*/ 	.byte	0x04, 0x12
        /*016a*/ 	.short	(.L_61 - .L_60)
	.align		4
.L_60:
        /*016c*/ 	.word	index@(add_n_1793_to_2048__kernel)
        /*0170*/ 	.word	0x00000000


	//----- nvinfo : EIATTR_FRAME_SIZE
	.align		4
.L_61:
        /*0174*/ 	.byte	0x04, 0x11
        /*0176*/ 	.short	(.L_63 - .L_62)
	.align		4
.L_62:
        /*0178*/ 	.word	index@(add_n_1793_to_2048__kernel)
        /*017c*/ 	.word	0x00000000


	//----- nvinfo : EIATTR_REGCOUNT
	.align		4
.L_63:
        /*0180*/ 	.byte	0x04, 0x2f
        /*0182*/ 	.short	(.L_65 - .L_64)
	.align		4
.L_64:
        /*0184*/ 	.word	index@(add_n_2049_to_2304__kernel)
        /*0188*/ 	.word	0x00000023


	//----- nvinfo : EIATTR_MAX_STACK_SIZE
	.align		4
.L_65:
        /*018c*/ 	.byte	0x04, 0x23
        /*018e*/ 	.short	(.L_67 - .L_66)
	.align		4
.L_66:
        /*0190*/ 	.word	index@(add_n_2049_to_2304__kernel)
        /*0194*/ 	.word	0x00000000


	//----- nvinfo : EIATTR_MIN_STACK_SIZE
	.align		4
.L_67:
        /*0198*/ 	.byte	0x04, 0x12
        /*019a*/ 	.short	(.L_69 - .L_68)
	.align		4
.L_68:
        /*019c*/ 	.word	index@(add_n_2049_to_2304__kernel)
        /*01a0*/ 	.word	0x00000000


	//----- nvinfo : EIATTR_FRAME_SIZE
	.align		4
.L_69:
        /*01a4*/ 	.byte	0x04, 0x11
        /*01a6*/ 	.short	(.L_71 - .L_70)
	.align		4
.L_70:
        /*01a8*/ 	.word	index@(add_n_2049_to_2304__kernel)
        /*01ac*/ 	.word	0x00000000


	//----- nvinfo : EIATTR_REGCOUNT
	.align		4
.L_71:
        /*01b0*/ 	.byte	0x04, 0x2f
        /*01b2*/ 	.short	(.L_73 - .L_72)
	.align		4
.L_72:
        /*01b4*/ 	.word	index@(add_n_2305_to_2560__kernel)
        /*01b8*/ 	.word	0x00000023


	//----- nvinfo : EIATTR_MAX_STACK_SIZE
	.align		4
.L_73:
        /*01bc*/ 	.byte	0x04, 0x23
        /*01be*/ 	.short	(.L_75 - .L_74)
	.align		4
.L_74:
        /*01c0*/ 	.word	index@(add_n_2305_to_2560__kernel)
        /*01c4*/ 	.word	0x00000000


	//----- nvinfo : EIATTR_MIN_STACK_SIZE
	.align		4
.L_75:
        /*01c8*/ 	.byte	0x04, 0x12
        /*01ca*/ 	.short	(.L_77 - .L_76)
	.align		4
.L_76:
        /*01cc*/ 	.word	index@(add_n_2305_to_2560__kernel)
        /*01d0*/ 	.word	0x00000000


	//----- nvinfo : EIATTR_FRAME_SIZE
	.align		4
.L_77:
        /*01d4*/ 	.byte	0x04, 0x11
        /*01d6*/ 	.short	(.L_79 - .L_78)
	.align		4
.L_78:
        /*01d8*/ 	.word	index@(add_n_2305_to_2560__kernel)
        /*01dc*/ 	.word	0x00000000


	//----- nvinfo : EIATTR_REGCOUNT
	.align		4
.L_79:
        /*01e0*/ 	.byte	0x04, 0x2f
        /*01e2*/ 	.short	(.L_81 - .L_80)
	.align		4
.L_80:
        /*01e4*/ 	.word	index@(add_n_2561_to_2816__kernel)
        /*01e8*/ 	.word	0x00000023


	//----- nvinfo : EIATTR_MAX_STACK_SIZE
	.align		4
.L_81:
        /*01ec*/ 	.byte	0x04, 0x23
        /*01ee*/ 	.short	(.L_83 - .L_82)
	.align		4
.L_82:
        /*01f0*/ 	.word	index@(add_n_2561_to_2816__kernel)
        /*01f4*/ 	.word	0x00000000


	//----- nvinfo : EIATTR_MIN_STACK_SIZE
	.align		4
.L_83:
        /*01f8*/ 	.byte	0x04, 0x12
        /*01fa*/ 	.short	(.L_85 - .L_84)
	.align		4
.L_84:
        /*01fc*/ 	.word	index@(add_n_2561_to_2816__kernel)
        /*0200*/ 	.word	0x00000000


	//----- nvinfo : EIATTR_FRAME_SIZE
	.align		4
.L_85:
        /*0204*/ 	.byte	0x04, 0x11
        /*0206*/ 	.short	(.L_87 - .L_86)
	.align		4
.L_86:
        /*0208*/ 	.word	index@(add_n_2561_to_2816__kernel)
        /*020c*/ 	.word	0x00000000


	//----- nvinfo : EIATTR_REGCOUNT
	.align		4
.L_87:
        /*0210*/ 	.byte	0x04, 0x2f
        /*0212*/ 	.short	(.L_89 - .L_88)
	.align		4
.L_88:
        /*0214*/ 	.word	index@(add_n_2817_to_3072__kernel)
        /*0218*/ 	.word	0x00000023


	//----- nvinfo : EIATTR_MAX_STACK_SIZE
	.align		4
.L_89:
        /*021c*/ 	.byte	0x04, 0x23
        /*021e*/ 	.short	(.L_91 - .L_90)
	.align		4
.L_90:
        /*0220*/ 	.word	index@(add_n_2817_to_3072__kernel)
        /*0224*/ 	.word	0x00000000


	//----- nvinfo : EIATTR_MIN_STACK_SIZE
	.align		4
.L_91:
        /*0228*/ 	.byte	0x04, 0x12
        /*022a*/ 	.short	(.L_93 - .L_92)
	.align		4
.L_92:
        /*022c*/ 	.word	index@(add_n_2817_to_3072__kernel)
        /*0230*/ 	.word	0x00000000


	//----- nvinfo : EIATTR_FRAME_SIZE
	.align		4
.L_93:
        /*0234*/ 	.byte	0x04, 0x11
        /*0236*/ 	.short	(.L_95 - .L_94)
	.align		4
.L_94:
        /*0238*/ 	.word	index@(add_n_2817_to_3072__kernel)
        /*023c*/ 	.word	0x00000000


	//----- nvinfo : EIATTR_REGCOUNT
	.align		4
.L_95:
        /*0240*/ 	.byte	0x04, 0x2f
        /*0242*/ 	.short	(.L_97 - .L_96)
	.align		4
.L_96:
        /*0244*/ 	.word	index@(add_n_3073_to_3328__kernel)
        /*0248*/ 	.word	0x00000023


	//----- nvinfo : EIATTR_MAX_STACK_SIZE
	.align		4
.L_97:
        /*024c*/ 	.byte	0x04, 0x23
        /*024e*/ 	.short	(.L_99 - .L_98)
	.align		4
.L_98:
        /*0250*/ 	.word	index@(add_n_3073_to_3328__kernel)
        /*0254*/ 	.word	0x00000000


	//----- nvinfo : EIATTR_MIN_STACK_SIZE
	.align		4
.L_99:
        /*0258*/ 	.byte	0x04, 0x12
        /*025a*/ 	.short	(.L_101 - .L_100)
	.align		4
.L_100:
        /*025c*/ 	.word	index@(add_n_3073_to_3328__kernel)
        /*0260*/ 	.word	0x00000000


	//----- nvinfo : EIATTR_FRAME_SIZE
	.align		4
.L_101:
        /*0264*/ 	.byte	0x04, 0x11
        /*0266*/ 	.short	(.L_103 - .L_102)
	.align		4
.L_102:
        /*0268*/ 	.word	index@(add_n_3073_to_3328__kernel)
        /*026c*/ 	.word	0x00000000


	//----- nvinfo : EIATTR_REGCOUNT
	.align		4
.L_103:
        /*0270*/ 	.byte	0x04, 0x2f
        /*0272*/ 	.short	(.L_105 - .L_104)
	.align		4
.L_104:
        /*0274*/ 	.word	index@(add_n_3329_to_3584__kernel)
        /*0278*/ 	.word	0x00000023


	//----- nvinfo : EIATTR_MAX_STACK_SIZE
	.align		4
.L_105:
        /*027c*/ 	.byte	0x04, 0x23
        /*027e*/ 	.short	(.L_107 - .L_106)
	.align		4
.L_106:
        /*0280*/ 	.word	index@(add_n_3329_to_3584__kernel)
        /*0284*/ 	.word	0x00000000


	//----- nvinfo : EIATTR_MIN_STACK_SIZE
	.align		4
.L_107:
        /*0288*/ 	.byte	0x04, 0x12
        /*028a*/ 	.short	(.L_109 - .L_108)
	.align		4
.L_108:
        /*028c*/ 	.word	index@(add_n_3329_to_3584__kernel)
        /*0290*/ 	.word	0x00000000


	//----- nvinfo : EIATTR_FRAME_SIZE
	.align		4
.L_109:
        /*0294*/ 	.byte	0x04, 0x11
        /*0296*/ 	.short	(.L_111 - .L_110)
	.align		4
.L_110:
        /*0298*/ 	.word	index@(add_n_3329_to_3584__kernel)
        /*029c*/ 	.word	0x00000000


	//----- nvinfo : EIATTR_REGCOUNT
	.align		4
.L_111:
        /*02a0*/ 	.byte	0x04, 0x2f
        /*02a2*/ 	.short	(.L_113 - .L_112)
	.align		4
.L_112:
        /*02a4*/ 	.word	index@(add_n_3585_to_3840__kernel)
        /*02a8*/ 	.word	0x00000023


	//----- nvinfo : EIATTR_MAX_STACK_SIZE
	.align		4
.L_113:
        /*02ac*/ 	.byte	0x04, 0x23
        /*02ae*/ 	.short	(.L_115 - .L_114)
	.align		4
.L_114:
        /*02b0*/ 	.word	index@(add_n_3585_to_3840__kernel)
        /*02b4*/ 	.word	0x00000000


	//----- nvinfo : EIATTR_MIN_STACK_SIZE
	.align		4
.L_115:
        /*02b8*/ 	.byte	0x04, 0x12
        /*02ba*/ 	.short	(.L_117 - .L_116)
	.align		4
.L_116:
        /*02bc*/ 	.word	index@(add_n_3585_to_3840__kernel)
        /*02c0*/ 	.word	0x00000000


	//----- nvinfo : EIATTR_FRAME_SIZE
	.align		4
.L_117:
        /*02c4*/ 	.byte	0x04, 0x11
        /*02c6*/ 	.short	(.L_119 - .L_118)
	.align		4
.L_118:
        /*02c8*/ 	.word	index@(add_n_3585_to_3840__kernel)
        /*02cc*/ 	.word	0x00000000


	//----- nvinfo : EIATTR_REGCOUNT
	.align		4
.L_119:
        /*02d0*/ 	.byte	0x04, 0x2f
        /*02d2*/ 	.short	(.L_121 - .L_120)
	.align		4
.L_120:
        /*02d4*/ 	.word	index@(add_n_3841_to_4096__kernel)
        /*02d8*/ 	.word	0x00000023


	//----- nvinfo : EIATTR_MAX_STACK_SIZE
	.align		4
.L_121:
        /*02dc*/ 	.byte	0x04, 0x23
        /*02de*/ 	.short	(.L_123 - .L_122)
	.align		4
.L_122:
        /*02e0*/ 	.word	index@(add_n_3841_to_4096__kernel)
        /*02e4*/ 	.word	0x00000000


	//----- nvinfo : EIATTR_MIN_STACK_SIZE
	.align		4
.L_123:
        /*02e8*/ 	.byte	0x04, 0x12
        /*02ea*/ 	.short	(.L_125 - .L_124)
	.align		4
.L_124:
        /*02ec*/ 	.word	index@(add_n_3841_to_4096__kernel)
        /*02f0*/ 	.word	0x00000000


	//----- nvinfo : EIATTR_FRAME_SIZE
	.align		4
.L_125:
        /*02f4*/ 	.byte	0x04, 0x11
        /*02f6*/ 	.short	(.L_127 - .L_126)
	.align		4
.L_126:
        /*02f8*/ 	.word	index@(add_n_3841_to_4096__kernel)
        /*02fc*/ 	.word	0x00000000
.L_127:


//--------------------- .nv.info.add_n_3841_to_4096__kernel --------------------------
	.section	.nv.info.add_n_3841_to_4096__kernel,"",@"SHT_CUDA_INFO"
	.align	4


	//----- nvinfo : EIATTR_CUDA_API_VERSION
	.align		4
        /*0000*/ 	.byte	0x04, 0x37
        /*0002*/ 	.short	(.L_129 - .L_128)
.L_128:
        /*0004*/ 	.word	0x00000076


	//----- nvinfo : EIATTR_SW2861232_WAR
	.align		4
.L_129:
        /*0008*/ 	.byte	0x01, 0x35
	.zero		2


	//----- nvinfo : EIATTR_PARAM_CBANK
	.align		4
        /*000c*/ 	.byte	0x04, 0x0a
        /*000e*/ 	.short	(.L_131 - .L_130)
	.align		4
.L_130:
        /*0010*/ 	.word	index@(.nv.constant0.add_n_3841_to_4096__kernel)
        /*0014*/ 	.short	0x0160
        /*0016*/ 	.short	0x0020


	//----- nvinfo : EIATTR_CBANK_PARAM_SIZE
	.align		4
.L_131:
        /*0018*/ 	.byte	0x03, 0x19
        /*001a*/ 	.short	0x0020


	//----- nvinfo : EIATTR_KPARAM_INFO
	.align		4
        /*001c*/ 	.byte	0x04, 0x17
        /*001e*/ 	.short	(.L_133 - .L_132)
.L_132:
        /*0020*/ 	.word	0x00000000
        /*0024*/ 	.short	0x0003
        /*0026*/ 	.short	0x0018
        /*0028*/ 	.byte	0x00, 0xf0, 0x21, 0x00


	//----- nvinfo : EIATTR_KPARAM_INFO
	.align		4
.L_133:
        /*002c*/ 	.byte	0x04, 0x17
        /*002e*/ 	.short	(.L_135 - .L_134)
.L_134:
        /*0030*/ 	.word	0x00000000
        /*0034*/ 	.short	0x0002
        /*0036*/ 	.short	0x0010
        /*0038*/ 	.byte	0x00, 0xf0, 0x21, 0x00


	//----- nvinfo : EIATTR_KPARAM_INFO
	.align		4
.L_135:
        /*003c*/ 	.byte	0x04, 0x17
        /*003e*/ 	.short	(.L_137 - .L_136)
.L_136:
        /*0040*/ 	.word	0x00000000
        /*0044*/ 	.short	0x0001
        /*0046*/ 	.short	0x0008
        /*0048*/ 	.byte	0x00, 0xf0, 0x21, 0x00


	//----- nvinfo : EIATTR_KPARAM_INFO
	.align		4
.L_137:
        /*004c*/ 	.byte	0x04, 0x17
        /*004e*/ 	.short	(.L_139 - .L_138)
.L_138:
        /*0050*/ 	.word	0x00000000
        /*0054*/ 	.short	0x0000
        /*0056*/ 	.short	0x0000
        /*0058*/ 	.byte	0x00, 0xf0, 0x21, 0x00


	//----- nvinfo : EIATTR_MAXREG_COUNT
	.align		4
.L_139:
        /*005c*/ 	.byte	0x03, 0x1b
        /*005e*/ 	.short	0x00ff


	//----- nvinfo : EIATTR_EXIT_INSTR_OFFSETS
	.align		4
        /*0060*/ 	.byte	0x04, 0x1c
        /*0062*/ 	.short	(.L_141 - .L_140)


	//   ....[0]....
.L_140:
        /*0064*/ 	.word	0x00000050


	//   ....[1]....
        /*0068*/ 	.word	0x000006c0


	//----- nvinfo : EIATTR_MAX_THREADS
	.align		4
.L_141:
        /*006c*/ 	.byte	0x04, 0x05
        /*006e*/ 	.short	(.L_143 - .L_142)
.L_142:
        /*0070*/ 	.word	0x00000100
        /*0074*/ 	.word	0x00000001
        /*0078*/ 	.word	0x00000001


	//----- nvinfo : EIATTR_CRS_STACK_SIZE
	.align		4
.L_143:
        /*007c*/ 	.byte	0x04, 0x1e
        /*007e*/ 	.short	(.L_145 - .L_144)
.L_144:
        /*0080*/ 	.word	0x00000000
.L_145:


//--------------------- .nv.info.add_n_3585_to_3840__kernel --------------------------
	.section	.nv.info.add_n_3585_to_3840__kernel,"",@"SHT_CUDA_INFO"
	.align	4


	//----- nvinfo : EIATTR_CUDA_API_VERSION
	.align		4
        /*0000*/ 	.byte	0x04, 0x37
        /*0002*/ 	.short	(.L_147 - .L_146)
.L_146:
        /*0004*/ 	.word	0x00000076


	//----- nvinfo : EIATTR_SW2861232_WAR
	.align		4
.L_147:
        /*0008*/ 	.byte	0x01, 0x35
	.zero		2


	//----- nvinfo : EIATTR_PARAM_CBANK
	.align		4
        /*000c*/ 	.byte	0x04, 0x0a
        /*000e*/ 	.short	(.L_149 - .L_148)
	.align		4
.L_148:
        /*0010*/ 	.word	index@(.nv.constant0.add_n_3585_to_3840__kernel)
        /*0014*/ 	.short	0x0160
        /*0016*/ 	.short	0x0020


	//----- nvinfo : EIATTR_CBANK_PARAM_SIZE
	.align		4
.L_149:
        /*0018*/ 	.byte	0x03, 0x19
        /*001a*/ 	.short	0x0020


	//----- nvinfo : EIATTR_KPARAM_INFO
	.align		4
        /*001c*/ 	.byte	0x04, 0x17
        /*001e*/ 	.short	(.L_151 - .L_150)
.L_150:
        /*0020*/ 	.word	0x00000000
        /*0024*/ 	.short	0x0003
        /*0026*/ 	.short	0x0018
        /*0028*/ 	.byte	0x00, 0xf0, 0x21, 0x00


	//----- nvinfo : EIATTR_KPARAM_INFO
	.align		4
.L_151:
        /*002c*/ 	.byte	0x04, 0x17
        /*002e*/ 	.short	(.L_153 - .L_152)
.L_152:
        /*0030*/ 	.word	0x00000000
        /*0034*/ 	.short	0x0002
        /*0036*/ 	.short	0x0010
        /*0038*/ 	.byte	0x00, 0xf0, 0x21, 0x00


	//----- nvinfo : EIATTR_KPARAM_INFO
	.align		4
.L_153:
        /*003c*/ 	.byte	0x04, 0x17
        /*003e*/ 	.short	(.L_155 - .L_154)
.L_154:
        /*0040*/ 	.word	0x00000000
        /*0044*/ 	.short	0x0001
        /*0046*/ 	.short	0x0008
        /*0048*/ 	.byte	0x00, 0xf0, 0x21, 0x00


	//----- nvinfo : EIATTR_KPARAM_INFO
	.align		4
.L_155:
        /*004c*/ 	.byte	0x04, 0x17
        /*004e*/ 	.short	(.L_157 - .L_156)
.L_156:
        /*0050*/ 	.word	0x00000000
        /*0054*/ 	.short	0x0000
        /*0056*/ 	.short	0x0000
        /*0058*/ 	.byte	0x00, 0xf0, 0x21, 0x00


	//----- nvinfo : EIATTR_MAXREG_COUNT
	.align		4
.L_157:
        /*005c*/ 	.byte	0x03, 0x1b
        /*005e*/ 	.short	0x00ff


	//----- nvinfo : EIATTR_EXIT_INSTR_OFFSETS
	.align		4
        /*0060*/ 	.byte	0x04, 0x1c
        /*0062*/ 	.short	(.L_159 - .L_158)


	//   ....[0]....
.L_158:
        /*0064*/ 	.word	0x000001c0


	//   ....[1]....
        /*0068*/ 	.word	0x000007f0


	//----- nvinfo : EIATTR_MAX_THREADS
	.align		4
.L_159:
        /*006c*/ 	.byte	0x04, 0x05
        /*006e*/ 	.short	(.L_161 - .L_160)
.L_160:
        /*0070*/ 	.word	0x00000100
        /*0074*/ 	.word	0x00000001
        /*0078*/ 	.word	0x00000001


	//----- nvinfo : EIATTR_CRS_STACK_SIZE
	.align		4
.L_161:
        /*007c*/ 	.byte	0x04, 0x1e
        /*007e*/ 	.short	(.L_163 - .L_162)
.L_162:
        /*0080*/ 	.word	0x00000000
.L_163:


//--------------------- .nv.info.add_n_3329_to_3584__kernel --------------------------
	.section	.nv.info.add_n_3329_to_3584__kernel,"",@"SHT_CUDA_INFO"
	.align	4


	//----- nvinfo : EIATTR_CUDA_API_VERSION
	.align		4
        /*0000*/ 	.byte	0x04, 0x37
        /*0002*/ 	.short	(.L_165 - .L_164)
.L_164:
        /*0004*/ 	.word	0x00000076


	//----- nvinfo : EIATTR_SW2861232_WAR
	.align		4
.L_165:
        /*0008*/ 	.byte	0x01, 0x35
	.zero		2


	//----- nvinfo : EIATTR_PARAM_CBANK
	.align		4
        /*000c*/ 	.byte	0x04, 0x0a
        /*000e*/ 	.short	(.L_167 - .L_166)
	.align		4
.L_166:
        /*0010*/ 	.word	index@(.nv.constant0.add_n_3329_to_3584__kernel)
        /*0014*/ 	.short	0x0160
        /*0016*/ 	.short	0x0020


	//----- nvinfo : EIATTR_CBANK_PARAM_SIZE
	.align		4
.L_167:
        /*0018*/ 	.byte	0x03, 0x19
        /*001a*/ 	.short	0x0020


	//----- nvinfo : EIATTR_KPARAM_INFO
	.align		4
        /*001c*/ 	.byte	0x04, 0x17
        /*001e*/ 	.short	(.L_169 - .L_168)
.L_168:
        /*0020*/ 	.word	0x00000000
        /*0024*/ 	.short	0x0003
        /*0026*/ 	.short	0x0018
        /*0028*/ 	.byte	0x00, 0xf0, 0x21, 0x00


	//----- nvinfo : EIATTR_KPARAM_INFO
	.align		4
.L_169:
        /*002c*/ 	.byte	0x04, 0x17
        /*002e*/ 	.short	(.L_171 - .L_170)
.L_170:
        /*0030*/ 	.word	0x00000000
        /*0034*/ 	.short	0x0002
        /*0036*/ 	.short	0x0010
        /*0038*/ 	.byte	0x00, 0xf0, 0x21, 0x00


	//----- nvinfo : EIATTR_KPARAM_INFO
	.align		4
.L_171:
        /*003c*/ 	.byte	0x04, 0x17
        /*003e*/ 	.short	(.L_173 - .L_172)
.L_172:
        /*0040*/ 	.word	0x00000000
        /*0044*/ 	.short	0x0001
        /*0046*/ 	.short	0x0008
        /*0048*/ 	.byte	0x00, 0xf0, 0x21, 0x00


	//----- nvinfo : EIATTR_KPARAM_INFO
	.align		4
.L_173:
        /*004c*/ 	.byte	0x04, 0x17
        /*004e*/ 	.short	(.L_175 - .L_174)
.L_174:
        /*0050*/ 	.word	0x00000000
        /*0054*/ 	.short	0x0000
        /*0056*/ 	.short	0x0000
        /*0058*/ 	.byte	0x00, 0xf0, 0x21, 0x00


	//----- nvinfo : EIATTR_MAXREG_COUNT
	.align		4
.L_175:
        /*005c*/ 	.byte	0x03, 0x1b
        /*005e*/ 	.short	0x00ff


	//----- nvinfo : EIATTR_EXIT_INSTR_OFFSETS
	.align		4
        /*0060*/ 	.byte	0x04, 0x1c
        /*0062*/ 	.short	(.L_177 - .L_176)


	//   ....[0]....
.L_176:
        /*0064*/ 	.word	0x000001a0


	//   ....[1]....
        /*0068*/ 	.word	0x000007d0


	//----- nvinfo : EIATTR_MAX_THREADS
	.align		4
.L_177:
        /*006c*/ 	.byte	0x04, 0x05
        /*006e*/ 	.short	(.L_179 - .L_178)
.L_178:
        /*0070*/ 	.word	0x00000100
        /*0074*/ 	.word	0x00000001
        /*0078*/ 	.word	0x00000001


	//----- nvinfo : EIATTR_CRS_STACK_SIZE
	.align		4
.L_179:
        /*007c*/ 	.byte	0x04, 0x1e
        /*007e*/ 	.short	(.L_181 - .L_180)
.L_180:
        /*0080*/ 	.word	0x00000000
.L_181:


//--------------------- .nv.info.add_n_3073_to_3328__kernel --------------------------
	.section	.nv.info.add_n_3073_to_3328__kernel,"",@"SHT_CUDA_INFO"
	.align	4


	//----- nvinfo : EIATTR_CUDA_API_VERSION
	.align		4
        /*0000*/ 	.byte	0x04, 0x37
        /*0002*/ 	.short	(.L_183 - .L_182)
.L_182:
        /*0004*/ 	.word	0x00000076


	//----- nvinfo : EIATTR_SW2861232_WAR
	.align		4
.L_183:
        /*0008*/ 	.byte	0x01, 0x35
	.zero		2


	//----- nvinfo : EIATTR_PARAM_CBANK
	.align		4
        /*000c*/ 	.byte	0x04, 0x0a
        /*000e*/ 	.short	(.L_185 - .L_184)
	.align		4
.L_184:
        /*0010*/ 	.word	index@(.nv.constant0.add_n_3073_to_3328__kernel)
        /*0014*/ 	.short	0x0160
        /*0016*/ 	.short	0x0020


	//----- nvinfo : EIATTR_CBANK_PARAM_SIZE
	.align		4
.L_185:
        /*0018*/ 	.byte	0x03, 0x19
        /*001a*/ 	.short	0x0020


	//----- nvinfo : EIATTR_KPARAM_INFO
	.align		4
        /*001c*/ 	.byte	0x04, 0x17
        /*001e*/ 	.short	(.L_187 - .L_186)
.L_186:
        /*0020*/ 	.word	0x00000000
        /*0024*/ 	.short	0x0003
        /*0026*/ 	.short	0x0018
        /*0028*/ 	.byte	0x00, 0xf0, 0x21, 0x00


	//----- nvinfo : EIATTR_KPARAM_INFO
	.align		4
.L_187:
        /*002c*/ 	.byte	0x04, 0x17
        /*002e*/ 	.short	(.L_189 - .L_188)
.L_188:
        /*0030*/ 	.word	0x00000000
        /*0034*/ 	.short	0x0002
        /*0036*/ 	.short	0x0010
        /*0038*/ 	.byte	0x00, 0xf0, 0x21, 0x00


	//----- nvinfo : EIATTR_KPARAM_INFO
	.align		4
.L_189:
        /*003c*/ 	.byte	0x04, 0x17
        /*003e*/ 	.short	(.L_191 - .L_190)
.L_190:
        /*0040*/ 	.word	0x00000000
        /*0044*/ 	.short	0x0001
        /*0046*/ 	.short	0x0008
        /*0048*/ 	.byte	0x00, 0xf0, 0x21, 0x00


	//----- nvinfo : EIATTR_KPARAM_INFO
	.align		4
.L_191:
        /*004c*/ 	.byte	0x04, 0x17
        /*004e*/ 	.short	(.L_193 - .L_192)
.L_192:
        /*0050*/ 	.word	0x00000000
        /*0054*/ 	.short	0x0000
        /*0056*/ 	.short	0x0000
        /*0058*/ 	.byte	0x00, 0xf0, 0x21, 0x00


	//----- nvinfo : EIATTR_MAXREG_COUNT
	.align		4
.L_193:
        /*005c*/ 	.byte	0x03, 0x1b
        /*005e*/ 	.short	0x00ff


	//----- nvinfo : EIATTR_EXIT_INSTR_OFFSETS
	.align		4
        /*0060*/ 	.byte	0x04, 0x1c
        /*0062*/ 	.short	(.L_195 - .L_194)


	//   ....[0]....
.L_194:
        /*0064*/ 	.word	0x000001a0


	//   ....[1]....
        /*0068*/ 	.word	0x000007d0


	//----- nvinfo : EIATTR_MAX_THREADS
	.align		4
.L_195:
        /*006c*/ 	.byte	0x04, 0x05
        /*006e*/ 	.short	(.L_197 - .L_196)
.L_196:
        /*0070*/ 	.word	0x00000100
        /*0074*/ 	.word	0x00000001
        /*0078*/ 	.word	0x00000001


	//----- nvinfo : EIATTR_CRS_STACK_SIZE
	.align		4
.L_197:
        /*007c*/ 	.byte	0x04, 0x1e
        /*007e*/ 	.short	(.L_199 - .L_198)
.L_198:
        /*0080*/ 	.word	0x00000000
.L_199:


//--------------------- .nv.info.add_n_2817_to_3072__kernel --------------------------
	.section	.nv.info.add_n_2817_to_3072__kernel,"",@"SHT_CUDA_INFO"
	.align	4


	//----- nvinfo : EIATTR_CUDA_API_VERSION
	.align		4
        /*0000*/ 	.byte	0x04, 0x37
        /*0002*/ 	.short	(.L_201 - .L_200)
.L_200:
        /*0004*/ 	.word	0x00000076


	//----- nvinfo : EIATTR_SW2861232_WAR
	.align		4
.L_201:
        /*0008*/ 	.byte	0x01, 0x35
	.zero		2


	//----- nvinfo : EIATTR_PARAM_CBANK
	.align		4
        /*000c*/ 	.byte	0x04, 0x0a
        /*000e*/ 	.short	(.L_203 - .L_202)
	.align		4
.L_202:
        /*0010*/ 	.word	index@(.nv.constant0.add_n_2817_to_3072__kernel)
        /*0014*/ 	.short	0x0160
        /*0016*/ 	.short	0x0020


	//----- nvinfo : EIATTR_CBANK_PARAM_SIZE
	.align		4
.L_203:
        /*0018*/ 	.byte	0x03, 0x19
        /*001a*/ 	.short	0x0020


	//----- nvinfo : EIATTR_KPARAM_INFO
	.align		4
        /*001c*/ 	.byte	0x04, 0x17
        /*001e*/ 	.short	(.L_205 - .L_204)
.L_204:
        /*0020*/ 	.word	0x00000000
        /*0024*/ 	.short	0x0003
        /*0026*/ 	.short	0x0018
        /*0028*/ 	.byte	0x00, 0xf0, 0x21, 0x00


	//----- nvinfo : EIATTR_KPARAM_INFO
	.align		4
.L_205:
        /*002c*/ 	.byte	0x04, 0x17
        /*002e*/ 	.short	(.L_207 - .L_206)
.L_206:
        /*0030*/ 	.word	0x00000000
        /*0034*/ 	.short	0x0002
        /*0036*/ 	.short	0x0010
        /*0038*/ 	.byte	0x00, 0xf0, 0x21, 0x00


	//----- nvinfo : EIATTR_KPARAM_INFO
	.align		4
.L_207:
        /*003c*/ 	.byte	0x04, 0x17
        /*003e*/ 	.short	(.L_209 - .L_208)
.L_208:
        /*0040*/ 	.word	0x00000000
        /*0044*/ 	.short	0x0001
        /*0046*/ 	.short	0x0008
        /*0048*/ 	.byte	0x00, 0xf0, 0x21, 0x00


	//----- nvinfo : EIATTR_KPARAM_INFO
	.align		4
.L_209:
        /*004c*/ 	.byte	0x04, 0x17
        /*004e*/ 	.short	(.L_211 - .L_210)
.L_210:
        /*0050*/ 	.word	0x00000000
        /*0054*/ 	.short	0x0000
        /*0056*/ 	.short	0x0000
        /*0058*/ 	.byte	0x00, 0xf0, 0x21, 0x00


	//----- nvinfo : EIATTR_MAXREG_COUNT
	.align		4
.L_211:
        /*005c*/ 	.byte	0x03, 0x1b
        /*005e*/ 	.short	0x00ff


	//----- nvinfo : EIATTR_EXIT_INSTR_OFFSETS
	.align		4
        /*0060*/ 	.byte	0x04, 0x1c
        /*0062*/ 	.short	(.L_213 - .L_212)


	//   ....[0]....
.L_212:
        /*0064*/ 	.word	0x000001a0


	//   ....[1]....
        /*0068*/ 	.word	0x000007d0


	//----- nvinfo : EIATTR_MAX_THREADS
	.align		4
.L_213:
        /*006c*/ 	.byte	0x04, 0x05
        /*006e*/ 	.short	(.L_215 - .L_214)
.L_214:
        /*0070*/ 	.word	0x00000100
        /*0074*/ 	.word	0x00000001
        /*0078*/ 	.word	0x00000001


	//----- nvinfo : EIATTR_CRS_STACK_SIZE
	.align		4
.L_215:
        /*007c*/ 	.byte	0x04, 0x1e
        /*007e*/ 	.short	(.L_217 - .L_216)
.L_216:
        /*0080*/ 	.word	0x00000000
.L_217:


//--------------------- .nv.info.add_n_2561_to_2816__kernel --------------------------
	.section	.nv.info.add_n_2561_to_2816__kernel,"",@"SHT_CUDA_INFO"
	.align	4


	//----- nvinfo : EIATTR_CUDA_API_VERSION
	.align		4
        /*0000*/ 	.byte	0x04, 0x37
        /*0002*/ 	.short	(.L_219 - .L_218)
.L_218:
        /*0004*/ 	.word	0x00000076


	//----- nvinfo : EIATTR_SW2861232_WAR
	.align		4
.L_219:
        /*0008*/ 	.byte	0x01, 0x35
	.zero		2


	//----- nvinfo : EIATTR_PARAM_CBANK
	.align		4
        /*000c*/ 	.byte	0x04, 0x0a
        /*000e*/ 	.short	(.L_221 - .L_220)
	.align		4
.L_220:
        /*0010*/ 	.word	index@(.nv.constant0.add_n_2561_to_2816__kernel)
        /*0014*/ 	.short	0x0160
        /*0016*/ 	.short	0x0020


	//----- nvinfo : EIATTR_CBANK_PARAM_SIZE
	.align		4
.L_221:
        /*0018*/ 	.byte	0x03, 0x19
        /*001a*/ 	.short	0x0020


	//----- nvinfo : EIATTR_KPARAM_INFO
	.align		4
        /*001c*/ 	.byte	0x04, 0x17
        /*001e*/ 	.short	(.L_223 - .L_222)
.L_222:
        /*0020*/ 	.word	0x00000000
        /*0024*/ 	.short	0x0003
        /*0026*/ 	.short	0x0018
        /*0028*/ 	.byte	0x00, 0xf0, 0x21, 0x00


	//----- nvinfo : EIATTR_KPARAM_INFO
	.align		4
.L_223:
        /*002c*/ 	.byte	0x04, 0x17
        /*002e*/ 	.short	(.L_225 - .L_224)
.L_224:
        /*0030*/ 	.word	0x00000000
        /*0034*/ 	.short	0x0002
        /*0036*/ 	.short	0x0010
        /*0038*/ 	.byte	0x00, 0xf0, 0x21, 0x00


	//----- nvinfo : EIATTR_KPARAM_INFO
	.align		4
.L_225:
        /*003c*/ 	.byte	0x04, 0x17
        /*003e*/ 	.short	(.L_227 - .L_226)
.L_226:
        /*0040*/ 	.word	0x00000000
        /*0044*/ 	.short	0x0001
        /*0046*/ 	.short	0x0008
        /*0048*/ 	.byte	0x00, 0xf0, 0x21, 0x00


	//----- nvinfo : EIATTR_KPARAM_INFO
	.align		4
.L_227:
        /*004c*/ 	.byte	0x04, 0x17
        /*004e*/ 	.short	(.L_229 - .L_228)
.L_228:
        /*0050*/ 	.word	0x00000000
        /*0054*/ 	.short	0x0000
        /*0056*/ 	.short	0x0000
        /*0058*/ 	.byte	0x00, 0xf0, 0x21, 0x00


	//----- nvinfo : EIATTR_MAXREG_COUNT
	.align		4
.L_229:
        /*005c*/ 	.byte	0x03, 0x1b
        /*005e*/ 	.short	0x00ff


	//----- nvinfo : EIATTR_EXIT_INSTR_OFFSETS
	.align		4
        /*0060*/ 	.byte	0x04, 0x1c
        /*0062*/ 	.short	(.L_231 - .L_230)


	//   ....[0]....
.L_230:
        /*0064*/ 	.word	0x000001a0


	//   ....[1]....
        /*0068*/ 	.word	0x000007d0


	//----- nvinfo : EIATTR_MAX_THREADS
	.align		4
.L_231:
        /*006c*/ 	.byte	0x04, 0x05
        /*006e*/ 	.short	(.L_233 - .L_232)
.L_232:
        /*0070*/ 	.word	0x00000100
        /*0074*/ 	.word	0x00000001
        /*0078*/ 	.word	0x00000001


	//----- nvinfo : EIATTR_CRS_STACK_SIZE
	.align		4
.L_233:
        /*007c*/ 	.byte	0x04, 0x1e
        /*007e*/ 	.short	(.L_235 - .L_234)
.L_234:
        /*0080*/ 	.word	0x00000000
.L_235:


//--------------------- .nv.info.add_n_2305_to_2560__kernel --------------------------
	.section	.nv.info.add_n_2305_to_2560__kernel,"",@"SHT_CUDA_INFO"
	.align	4


	//----- nvinfo : EIATTR_CUDA_API_VERSION
	.align		4
        /*0000*/ 	.byte	0x04, 0x37
        /*0002*/ 	.short	(.L_237 - .L_236)
.L_236:
        /*0004*/ 	.word	0x00000076


	//----- nvinfo : EIATTR_SW2861232_WAR
	.align		4
.L_237:
        /*0008*/ 	.byte	0x01, 0x35
	.zero		2


	//----- nvinfo : EIATTR_PARAM_CBANK
	.align		4
        /*000c*/ 	.byte	0x04, 0x0a
        /*000e*/ 	.short	(.L_239 - .L_238)
	.align		4
.L_238:
        /*0010*/ 	.word	index@(.nv.constant0.add_n_2305_to_2560__kernel)
        /*0014*/ 	.short	0x0160
        /*0016*/ 	.short	0x0020


	//----- nvinfo : EIATTR_CBANK_PARAM_SIZE
	.align		4
.L_239:
        /*0018*/ 	.byte	0x03, 0x19
        /*001a*/ 	.short	0x0020


	//----- nvinfo : EIATTR_KPARAM_INFO
	.align		4
        /*001c*/ 	.byte	0x04, 0x17
        /*001e*/ 	.short	(.L_241 - .L_240)
.L_240:
        /*0020*/ 	.word	0x00000000
        /*0024*/ 	.short	0x0003
        /*0026*/ 	.short	0x0018
        /*0028*/ 	.byte	0x00, 0xf0, 0x21, 0x00


	//----- nvinfo : EIATTR_KPARAM_INFO
	.align		4
.L_241:
        /*002c*/ 	.byte	0x04, 0x17
        /*002e*/ 	.short	(.L_243 - .L_242)
.L_242:
        /*0030*/ 	.word	0x00000000
        /*0034*/ 	.short	0x0002
        /*0036*/ 	.short	0x0010
        /*0038*/ 	.byte	0x00, 0xf0, 0x21, 0x00


	//----- nvinfo : EIATTR_KPARAM_INFO
	.align		4
.L_243:
        /*003c*/ 	.byte	0x04, 0x17
        /*003e*/ 	.short	(.L_245 - .L_244)
.L_244:
        /*0040*/ 	.word	0x00000000
        /*0044*/ 	.short	0x0001
        /*0046*/ 	.short	0x0008
        /*0048*/ 	.byte	0x00, 0xf0, 0x21, 0x00


	//----- nvinfo : EIATTR_KPARAM_INFO
	.align		4
.L_245:
        /*004c*/ 	.byte	0x04, 0x17
        /*004e*/ 	.short	(.L_247 - .L_246)
.L_246:
        /*0050*/ 	.word	0x00000000
        /*0054*/ 	.short	0x0000
        /*0056*/ 	.short	0x0000
        /*0058*/ 	.byte	0x00, 0xf0, 0x21, 0x00


	//----- nvinfo : EIATTR_MAXREG_COUNT
	.align		4
.L_247:
        /*005c*/ 	.byte	0x03, 0x1b
        /*005e*/ 	.short	0x00ff


	//----- nvinfo : EIATTR_EXIT_INSTR_OFFSETS
	.align		4
        /*0060*/ 	.byte	0x04, 0x1c
        /*0062*/ 	.short	(.L_249 - .L_248)


	//   ....[0]....
.L_248:
        /*0064*/ 	.word	0x000001a0


	//   ....[1]....
        /*0068*/ 	.word	0x000007d0


	//----- nvinfo : EIATTR_MAX_THREADS
	.align		4
.L_249:
        /*006c*/ 	.byte	0x04, 0x05
        /*006e*/ 	.short	(.L_251 - .L_250)
.L_250:
        /*0070*/ 	.word	0x00000100
        /*0074*/ 	.word	0x00000001
        /*0078*/ 	.word	0x00000001


	//----- nvinfo : EIATTR_CRS_STACK_SIZE
	.align		4
.L_251:
        /*007c*/ 	.byte	0x04, 0x1e
        /*007e*/ 	.short	(.L_253 - .L_252)
.L_252:
        /*0080*/ 	.word	0x00000000
.L_253:


//--------------------- .nv.info.add_n_2049_to_2304__kernel --------------------------
	.section	.nv.info.add_n_2049_to_2304__kernel,"",@"SHT_CUDA_INFO"
	.align	4


	//----- nvinfo : EIATTR_CUDA_API_VERSION
	.align		4
        /*0000*/ 	.byte	0x04, 0x37
        /*0002*/ 	.short	(.L_255 - .L_254)
.L_254:
        /*0004*/ 	.word	0x00000076


	//----- nvinfo : EIATTR_SW2861232_WAR
	.align		4
.L_255:
        /*0008*/ 	.byte	0x01, 0x35
	.zero		2


	//----- nvinfo : EIATTR_PARAM_CBANK
	.align		4
        /*000c*/ 	.byte	0x04, 0x0a
        /*000e*/ 	.short	(.L_257 - .L_256)
	.align		4
.L_256:
        /*0010*/ 	.word	index@(.nv.constant0.add_n_2049_to_2304__kernel)
        /*0014*/ 	.short	0x0160
        /*0016*/ 	.short	0x0020


	//----- nvinfo : EIATTR_CBANK_PARAM_SIZE
	.align		4
.L_257:
        /*0018*/ 	.byte	0x03, 0x19
        /*001a*/ 	.short	0x0020


	//----- nvinfo : EIATTR_KPARAM_INFO
	.align		4
        /*001c*/ 	.byte	0x04, 0x17
        /*001e*/ 	.short	(.L_259 - .L_258)
.L_258:
        /*0020*/ 	.word	0x00000000
        /*0024*/ 	.short	0x0003
        /*0026*/ 	.short	0x0018
        /*0028*/ 	.byte	0x00, 0xf0, 0x21, 0x00


	//----- nvinfo : EIATTR_KPARAM_INFO
	.align		4
.L_259:
        /*002c*/ 	.byte	0x04, 0x17
        /*002e*/ 	.short	(.L_261 - .L_260)
.L_260:
        /*0030*/ 	.word	0x00000000
        /*0034*/ 	.short	0x0002
        /*0036*/ 	.short	0x0010
        /*0038*/ 	.byte	0x00, 0xf0, 0x21, 0x00


	//----- nvinfo : EIATTR_KPARAM_INFO
	.align		4
.L_261:
        /*003c*/ 	.byte	0x04, 0x17
        /*003e*/ 	.short	(.L_263 - .L_262)
.L_262:
        /*0040*/ 	.word	0x00000000
        /*0044*/ 	.short	0x0001
        /*0046*/ 	.short	0x0008
        /*0048*/ 	.byte	0x00, 0xf0, 0x21, 0x00


	//----- nvinfo : EIATTR_KPARAM_INFO
	.align		4
.L_263:
        /*004c*/ 	.byte	0x04, 0x17
        /*004e*/ 	.short	(.L_265 - .L_264)
.L_264:
        /*0050*/ 	.word	0x00000000
        /*0054*/ 	.short	0x0000
        /*0056*/ 	.short	0x0000
        /*0058*/ 	.byte	0x00, 0xf0, 0x21, 0x00


	//----- nvinfo : EIATTR_MAXREG_COUNT
	.align		4
.L_265:
        /*005c*/ 	.byte	0x03, 0x1b
        /*005e*/ 	.short	0x00ff


	//----- nvinfo : EIATTR_EXIT_INSTR_OFFSETS
	.align		4
        /*0060*/ 	.byte	0x04, 0x1c
        /*0062*/ 	.short	(.L_267 - .L_266)


	//   ....[0]....
.L_266:
        /*0064*/ 	.word	0x000001a0


	//   ....[1]....
        /*0068*/ 	.word	0x000007d0


	//----- nvinfo : EIATTR_MAX_THREADS
	.align		4
.L_267:
        /*006c*/ 	.byte	0x04, 0x05
        /*006e*/ 	.short	(.L_269 - .L_268)
.L_268:
        /*0070*/ 	.word	0x00000100
        /*0074*/ 	.word	0x00000001
        /*0078*/ 	.word	0x00000001


	//----- nvinfo : EIATTR_CRS_STACK_SIZE
	.align		4
.L_269:
        /*007c*/ 	.byte	0x04, 0x1e
        /*007e*/ 	.short	(.L_271 - .L_270)
.L_270:
        /*0080*/ 	.word	0x00000000
.L_271:


//--------------------- .nv.info.add_n_1793_to_2048__kernel --------------------------
	.section	.nv.info.add_n_1793_to_2048__kernel,"",@"SHT_CUDA_INFO"
	.align	4


	//----- nvinfo : EIATTR_CUDA_API_VERSION
	.align		4
        /*0000*/ 	.byte	0x04, 0x37
        /*0002*/ 	.short	(.L_273 - .L_272)
.L_272:
        /*0004*/ 	.word	0x00000076


	//----- nvinfo : EIATTR_SW2861232_WAR
	.align		4
.L_273:
        /*0008*/ 	.byte	0x01, 0x35
	.zero		2


	//----- nvinfo : EIATTR_PARAM_CBANK
	.align		4
        /*000c*/ 	.byte	0x04, 0x0a
        /*000e*/ 	.short	(.L_275 - .L_274)
	.align		4
.L_274:
        /*0010*/ 	.word	index@(.nv.constant0.add_n_1793_to_2048__kernel)
        /*0014*/ 	.short	0x0160
        /*0016*/ 	.short	0x0020


	//----- nvinfo : EIATTR_CBANK_PARAM_SIZE
	.align		4
.L_275:
        /*0018*/ 	.byte	0x03, 0x19
        /*001a*/ 	.short	0x0020


	//----- nvinfo : EIATTR_KPARAM_INFO
	.align		4
        /*001c*/ 	.byte	0x04, 0x17
        /*001e*/ 	.short	(.L_277 - .L_276)
.L_276:
        /*0020*/ 	.word	0x00000000
        /*0024*/ 	.short	0x0003
        /*0026*/ 	.short	0x0018
        /*0028*/ 	.byte	0x00, 0xf0, 0x21, 0x00


	//----- nvinfo : EIATTR_KPARAM_INFO
	.align		4
.L_277:
        /*002c*/ 	.byte	0x04, 0x17
        /*002e*/ 	.short	(.L_279 - .L_278)
.L_278:
        /*0030*/ 	.word	0x00000000
        /*0034*/ 	.short	0x0002
        /*0036*/ 	.short	0x0010
        /*0038*/ 	.byte	0x00, 0xf0, 0x21, 0x00


	//----- nvinfo : EIATTR_KPARAM_INFO
	.align		4
.L_279:
        /*003c*/ 	.byte	0x04, 0x17
        /*003e*/ 	.short	(.L_281 - .L_280)
.L_280:
        /*0040*/ 	.word	0x00000000
        /*0044*/ 	.short	0x0001
        /*0046*/ 	.short	0x0008
        /*0048*/ 	.byte	0x00, 0xf0, 0x21, 0x00


	//----- nvinfo : EIATTR_KPARAM_INFO
	.align		4
.L_281:
        /*004c*/ 	.byte	0x04, 0x17
        /*004e*/ 	.short	(.L_283 - .L_282)
.L_282:
        /*0050*/ 	.word	0x00000000
        /*0054*/ 	.short	0x0000
        /*0056*/ 	.short	0x0000
        /*0058*/ 	.byte	0x00, 0xf0, 0x21, 0x00


	//----- nvinfo : EIATTR_MAXREG_COUNT
	.align		4
.L_283:
        /*005c*/ 	.byte	0x03, 0x1b
        /*005e*/ 	.short	0x00ff


	//----- nvinfo : EIATTR_EXIT_INSTR_OFFSETS
	.align		4
        /*0060*/ 	.byte	0x04, 0x1c
        /*0062*/ 	.short	(.L_285 - .L_284)


	//   ....[0]....
.L_284:
        /*0064*/ 	.word	0x00000050


	//   ....[1]....
        /*0068*/ 	.word	0x000006c0


	//----- nvinfo : EIATTR_MAX_THREADS
	.align		4
.L_285:
        /*006c*/ 	.byte	0x04, 0x05
        /*006e*/ 	.short	(.L_287 - .L_286)
.L_286:
        /*0070*/ 	.word	0x00000100
        /*0074*/ 	.word	0x00000001
        /*0078*/ 	.word	0x00000001


	//----- nvinfo : EIATTR_CRS_STACK_SIZE
	.align		4
.L_287:
        /*007c*/ 	.byte	0x04, 0x1e
        /*007e*/ 	.short	(.L_289 - .L_288)
.L_288:
        /*0080*/ 	.word	0x00000000
.L_289:


//--------------------- .nv.info.add_n_1537_to_1792__kernel --------------------------
	.section	.nv.info.add_n_1537_to_1792__kernel,"",@"SHT_CUDA_INFO"
	.align	4


	//----- nvinfo : EIATTR_CUDA_API_VERSION
	.align		4
        /*0000*/ 	.byte	0x04, 0x37
        /*0002*/ 	.short	(.L_291 - .L_290)
.L_290:
        /*0004*/ 	.word	0x00000076


	//----- nvinfo : EIATTR_SW2861232_WAR
	.align		4
.L_291:
        /*0008*/ 	.byte	0x01, 0x35
	.zero		2


	//----- nvinfo : EIATTR_PARAM_CBANK
	.align		4
        /*000c*/ 	.byte	0x04, 0x0a
        /*000e*/ 	.short	(.L_293 - .L_292)
	.align		4
.L_292:
        /*0010*/ 	.word	index@(.nv.constant0.add_n_1537_to_1792__kernel)
        /*0014*/ 	.short	0x0160
        /*0016*/ 	.short	0x0020


	//----- nvinfo : EIATTR_CBANK_PARAM_SIZE
	.align		4
.L_293:
        /*0018*/ 	.byte	0x03, 0x19
        /*001a*/ 	.short	0x0020


	//----- nvinfo : EIATTR_KPARAM_INFO
	.align		4
        /*001c*/ 	.byte	0x04, 0x17
        /*001e*/ 	.short	(.L_295 - .L_294)
.L_294:
        /*0020*/ 	.word	0x00000000
        /*0024*/ 	.short	0x0003
        /*0026*/ 	.short	0x0018
        /*0028*/ 	.byte	0x00, 0xf0, 0x21, 0x00


	//----- nvinfo : EIATTR_KPARAM_INFO
	.align		4
.L_295:
        /*002c*/ 	.byte	0x04, 0x17
        /*002e*/ 	.short	(.L_297 - .L_296)
.L_296:
        /*0030*/ 	.word	0x00000000
        /*0034*/ 	.short	0x0002
        /*0036*/ 	.short	0x0010
        /*0038*/ 	.byte	0x00, 0xf0, 0x21, 0x00


	//----- nvinfo : EIATTR_KPARAM_INFO
	.align		4
.L_297:
        /*003c*/ 	.byte	0x04, 0x17
        /*003e*/ 	.short	(.L_299 - .L_298)
.L_298:
        /*0040*/ 	.word	0x00000000
        /*0044*/ 	.short	0x0001
        /*0046*/ 	.short	0x0008
        /*0048*/ 	.byte	0x00, 0xf0, 0x21, 0x00


	//----- nvinfo : EIATTR_KPARAM_INFO
	.align		4
.L_299:
        /*004c*/ 	.byte	0x04, 0x17
        /*004e*/ 	.short	(.L_301 - .L_300)
.L_300:
        /*0050*/ 	.word	0x00000000
        /*0054*/ 	.short	0x0000
        /*0056*/ 	.short	0x0000
        /*0058*/ 	.byte	0x00, 0xf0, 0x21, 0x00


	//----- nvinfo : EIATTR_MAXREG_COUNT
	.align		4
.L_301:
        /*005c*/ 	.byte	0x03, 0x1b
        /*005e*/ 	.short	0x00ff


	//----- nvinfo : EIATTR_EXIT_INSTR_OFFSETS
	.align		4
        /*0060*/ 	.byte	0x04, 0x1c
        /*0062*/ 	.short	(.L_303 - .L_302)


	//   ....[0]....
.L_302:
        /*0064*/ 	.word	0x000001a0


	//   ....[1]....
        /*0068*/ 	.word	0x000007d0


	//----- nvinfo : EIATTR_MAX_THREADS
	.align		4
.L_303:
        /*006c*/ 	.byte	0x04, 0x05
        /*006e*/ 	.short	(.L_305 - .L_304)
.L_304:
        /*0070*/ 	.word	0x00000100
        /*0074*/ 	.word	0x00000001
        /*0078*/ 	.word	0x00000001


	//----- nvinfo : EIATTR_CRS_STACK_SIZE
	.align		4
.L_305:
        /*007c*/ 	.byte	0x04, 0x1e
        /*007e*/ 	.short	(.L_307 - .L_306)
.L_306:
        /*0080*/ 	.word	0x00000000
.L_307:


//--------------------- .nv.info.add_n_1281_to_1536__kernel --------------------------
	.section	.nv.info.add_n_1281_to_1536__kernel,"",@"SHT_CUDA_INFO"
	.align	4


	//----- nvinfo : EIATTR_CUDA_API_VERSION
	.align		4
        /*0000*/ 	.byte	0x04, 0x37
        /*0002*/ 	.short	(.L_309 - .L_308)
.L_308:
        /*0004*/ 	.word	0x00000076


	//----- nvinfo : EIATTR_SW2861232_WAR
	.align		4
.L_309:
        /*0008*/ 	.byte	0x01, 0x35
	.zero		2


	//----- nvinfo : EIATTR_PARAM_CBANK
	.align		4
        /*000c*/ 	.byte	0x04, 0x0a
        /*000e*/ 	.short	(.L_311 - .L_310)
	.align		4
.L_310:
        /*0010*/ 	.word	index@(.nv.constant0.add_n_1281_to_1536__kernel)
        /*0014*/ 	.short	0x0160
        /*0016*/ 	.short	0x0020


	//----- nvinfo : EIATTR_CBANK_PARAM_SIZE
	.align		4
.L_311:
        /*0018*/ 	.byte	0x03, 0x19
        /*001a*/ 	.short	0x0020


	//----- nvinfo : EIATTR_KPARAM_INFO
	.align		4
        /*001c*/ 	.byte	0x04, 0x17
        /*001e*/ 	.short	(.L_313 - .L_312)
.L_312:
        /*0020*/ 	.word	0x00000000
        /*0024*/ 	.short	0x0003
        /*0026*/ 	.short	0x0018
        /*0028*/ 	.byte	0x00, 0xf0, 0x21, 0x00


	//----- nvinfo : EIATTR_KPARAM_INFO
	.align		4
.L_313:
        /*002c*/ 	.byte	0x04, 0x17
        /*002e*/ 	.short	(.L_315 - .L_314)
.L_314:
        /*0030*/ 	.word	0x00000000
        /*0034*/ 	.short	0x0002
        /*0036*/ 	.short	0x0010
        /*0038*/ 	.byte	0x00, 0xf0, 0x21, 0x00


	//----- nvinfo : EIATTR_KPARAM_INFO
	.align		4
.L_315:
        /*003c*/ 	.byte	0x04, 0x17
        /*003e*/ 	.short	(.L_317 - .L_316)
.L_316:
        /*0040*/ 	.word	0x00000000
        /*0044*/ 	.short	0x0001
        /*0046*/ 	.short	0x0008
        /*0048*/ 	.byte	0x00, 0xf0, 0x21, 0x00


	//----- nvinfo : EIATTR_KPARAM_INFO
	.align		4
.L_317:
        /*004c*/ 	.byte	0x04, 0x17
        /*004e*/ 	.short	(.L_319 - .L_318)
.L_318:
        /*0050*/ 	.word	0x00000000
        /*0054*/ 	.short	0x0000
        /*0056*/ 	.short	0x0000
        /*0058*/ 	.byte	0x00, 0xf0, 0x21, 0x00


	//----- nvinfo : EIATTR_MAXREG_COUNT
	.align		4
.L_319:
        /*005c*/ 	.byte	0x03, 0x1b
        /*005e*/ 	.short	0x00ff


	//----- nvinfo : EIATTR_EXIT_INSTR_OFFSETS
	.align		4
        /*0060*/ 	.byte	0x04, 0x1c
        /*0062*/ 	.short	(.L_321 - .L_320)


	//   ....[0]....
.L_320:
        /*0064*/ 	.word	0x000001a0


	//   ....[1]....
        /*0068*/ 	.word	0x000007d0


	//----- nvinfo : EIATTR_MAX_THREADS
	.align		4
.L_321:
        /*006c*/ 	.byte	0x04, 0x05
        /*006e*/ 	.short	(.L_323 - .L_322)
.L_322:
        /*0070*/ 	.word	0x00000100
        /*0074*/ 	.word	0x00000001
        /*0078*/ 	.word	0x00000001


	//----- nvinfo : EIATTR_CRS_STACK_SIZE
	.align		4
.L_323:
        /*007c*/ 	.byte	0x04, 0x1e
        /*007e*/ 	.short	(.L_325 - .L_324)
.L_324:
        /*0080*/ 	.word	0x00000000
.L_325:


//--------------------- .nv.info.add_n_1025_to_1280__kernel --------------------------
	.section	.nv.info.add_n_1025_to_1280__kernel,"",@"SHT_CUDA_INFO"
	.align	4


	//----- nvinfo : EIATTR_CUDA_API_VERSION
	.align		4
        /*0000*/ 	.byte	0x04, 0x37
        /*0002*/ 	.short	(.L_327 - .L_326)
.L_326:
        /*0004*/ 	.word	0x00000076


	//----- nvinfo : EIATTR_SW2861232_WAR
	.align		4
.L_327:
        /*0008*/ 	.byte	0x01, 0x35
	.zero		2


	//----- nvinfo : EIATTR_PARAM_CBANK
	.align		4
        /*000c*/ 	.byte	0x04, 0x0a
        /*000e*/ 	.short	(.L_329 - .L_328)
	.align		4
.L_328:
        /*0010*/ 	.word	index@(.nv.constant0.add_n_1025_to_1280__kernel)
        /*0014*/ 	.short	0x0160
        /*0016*/ 	.short	0x0020


	//----- nvinfo : EIATTR_CBANK_PARAM_SIZE
	.align		4
.L_329:
        /*0018*/ 	.byte	0x03, 0x19
        /*001a*/ 	.short	0x0020


	//----- nvinfo : EIATTR_KPARAM_INFO
	.align		4
        /*001c*/ 	.byte	0x04, 0x17
        /*001e*/ 	.short	(.L_331 - .L_330)
.L_330:
        /*0020*/ 	.word	0x00000000
        /*0024*/ 	.short	0x0003
        /*0026*/ 	.short	0x0018
        /*0028*/ 	.byte	0x00, 0xf0, 0x21, 0x00


	//----- nvinfo : EIATTR_KPARAM_INFO
	.align		4
.L_331:
        /*002c*/ 	.byte	0x04, 0x17
        /*002e*/ 	.short	(.L_333 - .L_332)
.L_332:
        /*0030*/ 	.word	0x00000000
        /*0034*/ 	.short	0x0002
        /*0036*/ 	.short	0x0010
        /*0038*/ 	.byte	0x00, 0xf0, 0x21, 0x00


	//----- nvinfo : EIATTR_KPARAM_INFO
	.align		4
.L_333:
        /*003c*/ 	.byte	0x04, 0x17
        /*003e*/ 	.short	(.L_335 - .L_334)
.L_334:
        /*0040*/ 	.word	0x00000000
        /*0044*/ 	.short	0x0001
        /*0046*/ 	.short	0x0008
        /*0048*/ 	.byte	0x00, 0xf0, 0x21, 0x00


	//----- nvinfo : EIATTR_KPARAM_INFO
	.align		4
.L_335:
        /*004c*/ 	.byte	0x04, 0x17
        /*004e*/ 	.short	(.L_337 - .L_336)
.L_336:
        /*0050*/ 	.word	0x00000000
        /*0054*/ 	.short	0x0000
        /*0056*/ 	.short	0x0000
        /*0058*/ 	.byte	0x00, 0xf0, 0x21, 0x00


	//----- nvinfo : EIATTR_MAXREG_COUNT
	.align		4
.L_337:
        /*005c*/ 	.byte	0x03, 0x1b
        /*005e*/ 	.short	0x00ff


	//----- nvinfo : EIATTR_EXIT_INSTR_OFFSETS
	.align		4
        /*0060*/ 	.byte	0x04, 0x1c
        /*0062*/ 	.short	(.L_339 - .L_338)


	//   ....[0]....
.L_338:
        /*0064*/ 	.word	0x000001a0


	//   ....[1]....
        /*0068*/ 	.word	0x000007d0


	//----- nvinfo : EIATTR_MAX_THREADS
	.align		4
.L_339:
        /*006c*/ 	.byte	0x04, 0x05
        /*006e*/ 	.short	(.L_341 - .L_340)
.L_340:
        /*0070*/ 	.word	0x00000100
        /*0074*/ 	.word	0x00000001
        /*0078*/ 	.word	0x00000001


	//----- nvinfo : EIATTR_CRS_STACK_SIZE
	.align		4
.L_341:
        /*007c*/ 	.byte	0x04, 0x1e
        /*007e*/ 	.short	(.L_343 - .L_342)
.L_342:
        /*0080*/ 	.word	0x00000000
.L_343:


//--------------------- .nv.info.add_n_769_to_1024__kernel --------------------------
	.section	.nv.info.add_n_769_to_1024__kernel,"",@"SHT_CUDA_INFO"
	.align	4


	//----- nvinfo : EIATTR_CUDA_API_VERSION
	.align		4
        /*0000*/ 	.byte	0x04, 0x37
        /*0002*/ 	.short	(.L_345 - .L_344)
.L_344:
        /*0004*/ 	.word	0x00000076


	//----- nvinfo : EIATTR_SW2861232_WAR
	.align		4
.L_345:
        /*0008*/ 	.byte	0x01, 0x35
	.zero		2


	//----- nvinfo : EIATTR_PARAM_CBANK
	.align		4
        /*000c*/ 	.byte	0x04, 0x0a
        /*000e*/ 	.short	(.L_347 - .L_346)
	.align		4
.L_346:
        /*0010*/ 	.word	index@(.nv.constant0.add_n_769_to_1024__kernel)
        /*0014*/ 	.short	0x0160
        /*0016*/ 	.short	0x0020


	//----- nvinfo : EIATTR_CBANK_PARAM_SIZE
	.align		4
.L_347:
        /*0018*/ 	.byte	0x03, 0x19
        /*001a*/ 	.short	0x0020


	//----- nvinfo : EIATTR_KPARAM_INFO
	.align		4
        /*001c*/ 	.byte	0x04, 0x17
        /*001e*/ 	.short	(.L_349 - .L_348)
.L_348:
        /*0020*/ 	.word	0x00000000
        /*0024*/ 	.short	0x0003
        /*0026*/ 	.short	0x0018
        /*0028*/ 	.byte	0x00, 0xf0, 0x21, 0x00


	//----- nvinfo : EIATTR_KPARAM_INFO
	.align		4
.L_349:
        /*002c*/ 	.byte	0x04, 0x17
        /*002e*/ 	.short	(.L_351 - .L_350)
.L_350:
        /*0030*/ 	.word	0x00000000
        /*0034*/ 	.short	0x0002
        /*0036*/ 	.short	0x0010
        /*0038*/ 	.byte	0x00, 0xf0, 0x21, 0x00


	//----- nvinfo : EIATTR_KPARAM_INFO
	.align		4
.L_351:
        /*003c*/ 	.byte	0x04, 0x17
        /*003e*/ 	.short	(.L_353 - .L_352)
.L_352:
        /*0040*/ 	.word	0x00000000
        /*0044*/ 	.short	0x0001
        /*0046*/ 	.short	0x0008
        /*0048*/ 	.byte	0x00, 0xf0, 0x21, 0x00


	//----- nvinfo : EIATTR_KPARAM_INFO
	.align		4
.L_353:
        /*004c*/ 	.byte	0x04, 0x17
        /*004e*/ 	.short	(.L_355 - .L_354)
.L_354:
        /*0050*/ 	.word	0x00000000
        /*0054*/ 	.short	0x0000
        /*0056*/ 	.short	0x0000
        /*0058*/ 	.byte	0x00, 0xf0, 0x21, 0x00


	//----- nvinfo : EIATTR_MAXREG_COUNT
	.align		4
.L_355:
        /*005c*/ 	.byte	0x03, 0x1b
        /*005e*/ 	.short	0x00ff


	//----- nvinfo : EIATTR_EXIT_INSTR_OFFSETS
	.align		4
        /*0060*/ 	.byte	0x04, 0x1c
        /*0062*/ 	.short	(.L_357 - .L_356)


	//   ....[0]....
.L_356:
        /*0064*/ 	.word	0x00000050


	//   ....[1]....
        /*0068*/ 	.word	0x000006c0


	//----- nvinfo : EIATTR_MAX_THREADS
	.align		4
.L_357:
        /*006c*/ 	.byte	0x04, 0x05
        /*006e*/ 	.short	(.L_359 - .L_358)
.L_358:
        /*0070*/ 	.word	0x00000100
        /*0074*/ 	.word	0x00000001
        /*0078*/ 	.word	0x00000001


	//----- nvinfo : EIATTR_CRS_STACK_SIZE
	.align		4
.L_359:
        /*007c*/ 	.byte	0x04, 0x1e
        /*007e*/ 	.short	(.L_361 - .L_360)
.L_360:
        /*0080*/ 	.word	0x00000000
.L_361:


//--------------------- .nv.info.add_n_513_to_768__kernel --------------------------
	.section	.nv.info.add_n_513_to_768__kernel,"",@"SHT_CUDA_INFO"
	.align	4


	//----- nvinfo : EIATTR_CUDA_API_VERSION
	.align		4
        /*0000*/ 	.byte	0x04, 0x37
        /*0002*/ 	.short	(.L_363 - .L_362)
.L_362:
        /*0004*/ 	.word	0x00000076


	//----- nvinfo : EIATTR_SW2861232_WAR
	.align		4
.L_363:
        /*0008*/ 	.byte	0x01, 0x35
	.zero		2


	//----- nvinfo : EIATTR_PARAM_CBANK
	.align		4
        /*000c*/ 	.byte	0x04, 0x0a
        /*000e*/ 	.short	(.L_365 - .L_364)
	.align		4
.L_364:
        /*0010*/ 	.word	index@(.nv.constant0.add_n_513_to_768__kernel)
        /*0014*/ 	.short	0x0160
        /*0016*/ 	.short	0x0020


	//----- nvinfo : EIATTR_CBANK_PARAM_SIZE
	.align		4
.L_365:
        /*0018*/ 	.byte	0x03, 0x19
        /*001a*/ 	.short	0x0020


	//----- nvinfo : EIATTR_KPARAM_INFO
	.align		4
        /*001c*/ 	.byte	0x04, 0x17
        /*001e*/ 	.short	(.L_367 - .L_366)
.L_366:
        /*0020*/ 	.word	0x00000000
        /*0024*/ 	.short	0x0003
        /*0026*/ 	.short	0x0018
        /*0028*/ 	.byte	0x00, 0xf0, 0x21, 0x00


	//----- nvinfo : EIATTR_KPARAM_INFO
	.align		4
.L_367:
        /*002c*/ 	.byte	0x04, 0x17
        /*002e*/ 	.short	(.L_369 - .L_368)
.L_368:
        /*0030*/ 	.word	0x00000000
        /*0034*/ 	.short	0x0002
        /*0036*/ 	.short	0x0010
        /*0038*/ 	.byte	0x00, 0xf0, 0x21, 0x00


	//----- nvinfo : EIATTR_KPARAM_INFO
	.align		4
.L_369:
        /*003c*/ 	.byte	0x04, 0x17
        /*003e*/ 	.short	(.L_371 - .L_370)
.L_370:
        /*0040*/ 	.word	0x00000000
        /*0044*/ 	.short	0x0001
        /*0046*/ 	.short	0x0008
        /*0048*/ 	.byte	0x00, 0xf0, 0x21, 0x00


	//----- nvinfo : EIATTR_KPARAM_INFO
	.align		4
.L_371:
        /*004c*/ 	.byte	0x04, 0x17
        /*004e*/ 	.short	(.L_373 - .L_372)
.L_372:
        /*0050*/ 	.word	0x00000000
        /*0054*/ 	.short	0x0000
        /*0056*/ 	.short	0x0000
        /*0058*/ 	.byte	0x00, 0xf0, 0x21, 0x00


	//----- nvinfo : EIATTR_MAXREG_COUNT
	.align		4
.L_373:
        /*005c*/ 	.byte	0x03, 0x1b
        /*005e*/ 	.short	0x00ff


	//----- nvinfo : EIATTR_EXIT_INSTR_OFFSETS
	.align		4
        /*0060*/ 	.byte	0x04, 0x1c
        /*0062*/ 	.short	(.L_375 - .L_374)


	//   ....[0]....
.L_374:
        /*0064*/ 	.word	0x000001a0


	//   ....[1]....
        /*0068*/ 	.word	0x000007d0


	//----- nvinfo : EIATTR_MAX_THREADS
	.align		4
.L_375:
        /*006c*/ 	.byte	0x04, 0x05
        /*006e*/ 	.short	(.L_377 - .L_376)
.L_376:
        /*0070*/ 	.word	0x00000100
        /*0074*/ 	.word	0x00000001
        /*0078*/ 	.word	0x00000001


	//----- nvinfo : EIATTR_CRS_STACK_SIZE
	.align		4
.L_377:
        /*007c*/ 	.byte	0x04, 0x1e
        /*007e*/ 	.short	(.L_379 - .L_378)
.L_378:
        /*0080*/ 	.word	0x00000000
.L_379:


//--------------------- .nv.info.add_n_257_to_512__kernel --------------------------
	.section	.nv.info.add_n_257_to_512__kernel,"",@"SHT_CUDA_INFO"
	.align	4


	//----- nvinfo : EIATTR_CUDA_API_VERSION
	.align		4
        /*0000*/ 	.byte	0x04, 0x37
        /*0002*/ 	.short	(.L_381 - .L_380)
.L_380:
        /*0004*/ 	.word	0x00000076


	//----- nvinfo : EIATTR_SW2861232_WAR
	.align		4
.L_381:
        /*0008*/ 	.byte	0x01, 0x35
	.zero		2


	//----- nvinfo : EIATTR_PARAM_CBANK
	.align		4
        /*000c*/ 	.byte	0x04, 0x0a
        /*000e*/ 	.short	(.L_383 - .L_382)
	.align		4
.L_382:
        /*0010*/ 	.word	index@(.nv.constant0.add_n_257_to_512__kernel)
        /*0014*/ 	.short	0x0160
        /*0016*/ 	.short	0x0020


	//----- nvinfo : EIATTR_CBANK_PARAM_SIZE
	.align		4
.L_383:
        /*0018*/ 	.byte	0x03, 0x19
        /*001a*/ 	.short	0x0020


	//----- nvinfo : EIATTR_KPARAM_INFO
	.align		4
        /*001c*/ 	.byte	0x04, 0x17
        /*001e*/ 	.short	(.L_385 - .L_384)
.L_384:
        /*0020*/ 	.word	0x00000000
        /*0024*/ 	.short	0x0003
        /*0026*/ 	.short	0x0018
        /*0028*/ 	.byte	0x00, 0xf0, 0x21, 0x00


	//----- nvinfo : EIATTR_KPARAM_INFO
	.align		4
.L_385:
        /*002c*/ 	.byte	0x04, 0x17
        /*002e*/ 	.short	(.L_387 - .L_386)
.L_386:
        /*0030*/ 	.word	0x00000000
        /*0034*/ 	.short	0x0002
        /*0036*/ 	.short	0x0010
        /*0038*/ 	.byte	0x00, 0xf0, 0x21, 0x00


	//----- nvinfo : EIATTR_KPARAM_INFO
	.align		4
.L_387:
        /*003c*/ 	.byte	0x04, 0x17
        /*003e*/ 	.short	(.L_389 - .L_388)
.L_388:
        /*0040*/ 	.word	0x00000000
        /*0044*/ 	.short	0x0001
        /*0046*/ 	.short	0x0008
        /*0048*/ 	.byte	0x00, 0xf0, 0x21, 0x00


	//----- nvinfo : EIATTR_KPARAM_INFO
	.align		4
.L_389:
        /*004c*/ 	.byte	0x04, 0x17
        /*004e*/ 	.short	(.L_391 - .L_390)
.L_390:
        /*0050*/ 	.word	0x00000000
        /*0054*/ 	.short	0x0000
        /*0056*/ 	.short	0x0000
        /*0058*/ 	.byte	0x00, 0xf0, 0x21, 0x00


	//----- nvinfo : EIATTR_MAXREG_COUNT
	.align		4
.L_391:
        /*005c*/ 	.byte	0x03, 0x1b
        /*005e*/ 	.short	0x00ff


	//----- nvinfo : EIATTR_EXIT_INSTR_OFFSETS
	.align		4
        /*0060*/ 	.byte	0x04, 0x1c
        /*0062*/ 	.short	(.L_393 - .L_392)


	//   ....[0]....
.L_392:
        /*0064*/ 	.word	0x00000050


	//   ....[1]....
        /*0068*/ 	.word	0x00000840


	//   ....[2]....
        /*006c*/ 	.word	0x00000910


	//   ....[3]....
        /*0070*/ 	.word	0x00000b80


	//----- nvinfo : EIATTR_MAX_THREADS
	.align		4
.L_393:
        /*0074*/ 	.byte	0x04, 0x05
        /*0076*/ 	.short	(.L_395 - .L_394)
.L_394:
        /*0078*/ 	.word	0x00000100
        /*007c*/ 	.word	0x00000001
        /*0080*/ 	.word	0x00000001


	//----- nvinfo : EIATTR_CRS_STACK_SIZE
	.align		4
.L_395:
        /*0084*/ 	.byte	0x04, 0x1e
        /*0086*/ 	.short	(.L_397 - .L_396)
.L_396:
        /*0088*/ 	.word	0x00000000
.L_397:


//--------------------- .nv.info.add_n_1_to_256__kernel --------------------------
	.section	.nv.info.add_n_1_to_256__kernel,"",@"SHT_CUDA_INFO"
	.align	4


	//----- nvinfo : EIATTR_CUDA_API_VERSION
	.align		4
        /*0000*/ 	.byte	0x04, 0x37
        /*0002*/ 	.short	(.L_399 - .L_398)
.L_398:
        /*0004*/ 	.word	0x00000076


	//----- nvinfo : EIATTR_SW2861232_WAR
	.align		4
.L_399:
        /*0008*/ 	.byte	0x01, 0x35
	.zero		2


	//----- nvinfo : EIATTR_PARAM_CBANK
	.align		4
        /*000c*/ 	.byte	0x04, 0x0a
        /*000e*/ 	.short	(.L_401 - .L_400)
	.align		4
.L_400:
        /*0010*/ 	.word	index@(.nv.constant0.add_n_1_to_256__kernel)
        /*0014*/ 	.short	0x0160
        /*0016*/ 	.short	0x0020


	//----- nvinfo : EIATTR_CBANK_PARAM_SIZE
	.align		4
.L_401:
        /*0018*/ 	.byte	0x03, 0x19
        /*001a*/ 	.short	0x0020


	//----- nvinfo : EIATTR_KPARAM_INFO
	.align		4
        /*001c*/ 	.byte	0x04, 0x17
        /*001e*/ 	.short	(.L_403 - .L_402)
.L_402:
        /*0020*/ 	.word	0x00000000
        /*0024*/ 	.short	0x0003
        /*0026*/ 	.short	0x0018
        /*0028*/ 	.byte	0x00, 0xf0, 0x21, 0x00


	//----- nvinfo : EIATTR_KPARAM_INFO
	.align		4
.L_403:
        /*002c*/ 	.byte	0x04, 0x17
        /*002e*/ 	.short	(.L_405 - .L_404)
.L_404:
        /*0030*/ 	.word	0x00000000
        /*0034*/ 	.short	0x0002
        /*0036*/ 	.short	0x0010
        /*0038*/ 	.byte	0x00, 0xf0, 0x21, 0x00


	//----- nvinfo : EIATTR_KPARAM_INFO
	.align		4
.L_405:
        /*003c*/ 	.byte	0x04, 0x17
        /*003e*/ 	.short	(.L_407 - .L_406)
.L_406:
        /*0040*/ 	.word	0x00000000
        /*0044*/ 	.short	0x0001
        /*0046*/ 	.short	0x0008
        /*0048*/ 	.byte	0x00, 0xf0, 0x21, 0x00


	//----- nvinfo : EIATTR_KPARAM_INFO
	.align		4
.L_407:
        /*004c*/ 	.byte	0x04, 0x17
        /*004e*/ 	.short	(.L_409 - .L_408)
.L_408:
        /*0050*/ 	.word	0x00000000
        /*0054*/ 	.short	0x0000
        /*0056*/ 	.short	0x0000
        /*0058*/ 	.byte	0x00, 0xf0, 0x21, 0x00


	//----- nvinfo : EIATTR_MAXREG_COUNT
	.align		4
.L_409:
        /*005c*/ 	.byte	0x03, 0x1b
        /*005e*/ 	.short	0x00ff


	//----- nvinfo : EIATTR_EXIT_INSTR_OFFSETS
	.align		4
        /*0060*/ 	.byte	0x04, 0x1c
        /*0062*/ 	.short	(.L_411 - .L_410)


	//   ....[0]....
.L_410:
        /*0064*/ 	.word	0x00000050


	//   ....[1]....
        /*0068*/ 	.word	0x00000840


	//   ....[2]....
        /*006c*/ 	.word	0x00000910


	//   ....[3]....
        /*0070*/ 	.word	0x00000b80


	//----- nvinfo : EIATTR_MAX_THREADS
	.align		4
.L_411:
        /*0074*/ 	.byte	0x04, 0x05
        /*0076*/ 	.short	(.L_413 - .L_412)
.L_412:
        /*0078*/ 	.word	0x00000100
        /*007c*/ 	.word	0x00000001
        /*0080*/ 	.word	0x00000001


	//----- nvinfo : EIATTR_CRS_STACK_SIZE
	.align		4
.L_413:
        /*0084*/ 	.byte	0x04, 0x1e
        /*0086*/ 	.short	(.L_415 - .L_414)
.L_414:
        /*0088*/ 	.word	0x00000000
.L_415:


//--------------------- .nv.rel.action            --------------------------
	.section	.nv.rel.action,"",@"SHT_CUDA_RELOCINFO"
	.align	8
	.sectionentsize	8
        /*0000*/ 	.byte	0x4b, 0x00, 0x00, 0x00, 0x00, 0x00, 0x00, 0x00, 0x00, 0x02, 0x02, 0x08, 0x10, 0x0a, 0x2f, 0x22
        /* <DEDUP_REMOVED lines=13> */


//--------------------- .nv.constant0.add_n_3841_to_4096__kernel --------------------------
	.section	.nv.constant0.add_n_3841_to_4096__kernel,"a",@progbits
	.align	4
.nv.constant0.add_n_3841_to_4096__kernel:
	.zero		384


//--------------------- .nv.constant0.add_n_3585_to_3840__kernel --------------------------
	.section	.nv.constant0.add_n_3585_to_3840__kernel,"a",@progbits
	.align	4
.nv.constant0.add_n_3585_to_3840__kernel:
	.zero		384


//--------------------- .nv.constant0.add_n_3329_to_3584__kernel --------------------------
	.section	.nv.constant0.add_n_3329_to_3584__kernel,"a",@progbits
	.align	4
.nv.constant0.add_n_3329_to_3584__kernel:
	.zero		384


//--------------------- .nv.constant0.add_n_3073_to_3328__kernel --------------------------
	.section	.nv.constant0.add_n_3073_to_3328__kernel,"a",@progbits
	.align	4
.nv.constant0.add_n_3073_to_3328__kernel:
	.zero		384


//--------------------- .nv.constant0.add_n_2817_to_3072__kernel --------------------------
	.section	.nv.constant0.add_n_2817_to_3072__kernel,"a",@progbits
	.align	4
.nv.constant0.add_n_2817_to_3072__kernel:
	.zero		384


//--------------------- .nv.constant0.add_n_2561_to_2816__kernel --------------------------
	.section	.nv.constant0.add_n_2561_to_2816__kernel,"a",@progbits
	.align	4
.nv.constant0.add_n_2561_to_2816__kernel:
	.zero		384


//--------------------- .nv.constant0.add_n_2305_to_2560__kernel --------------------------
	.section	.nv.constant0.add_n_2305_to_2560__kernel,"a",@progbits
	.align	4
.nv.constant0.add_n_2305_to_2560__kernel:
	.zero		384


//--------------------- .nv.constant0.add_n_2049_to_2304__kernel --------------------------
	.section	.nv.constant0.add_n_2049_to_2304__kernel,"a",@progbits
	.align	4
.nv.constant0.add_n_2049_to_2304__kernel:
	.zero		384


//--------------------- .nv.constant0.add_n_1793_to_2048__kernel --------------------------
	.section	.nv.constant0.add_n_1793_to_2048__kernel,"a",@progbits
	.align	4
.nv.constant0.add_n_1793_to_2048__kernel:
	.zero		384


//--------------------- .nv.constant0.add_n_1537_to_1792__kernel --------------------------
	.section	.nv.constant0.add_n_1537_to_1792__kernel,"a",@progbits
	.align	4
.nv.constant0.add_n_1537_to_1792__kernel:
	.zero		384


//--------------------- .nv.constant0.add_n_1281_to_1536__kernel --------------------------
	.section	.nv.constant0.add_n_1281_to_1536__kernel,"a",@progbits
	.align	4
.nv.constant0.add_n_1281_to_1536__kernel:
	.zero		384


//--------------------- .nv.constant0.add_n_1025_to_1280__kernel --------------------------
	.section	.nv.constant0.add_n_1025_to_1280__kernel,"a",@progbits
	.align	4
.nv.constant0.add_n_1025_to_1280__kernel:
	.zero		384


//--------------------- .nv.constant0.add_n_769_to_1024__kernel --------------------------
	.section	.nv.constant0.add_n_769_to_1024__kernel,"a",@progbits
	.align	4
.nv.constant0.add_n_769_to_1024__kernel:
	.zero		384


//--------------------- .nv.constant0.add_n_513_to_768__kernel --------------------------
	.section	.nv.constant0.add_n_513_to_768__kernel,"a",@progbits
	.align	4
.nv.constant0.add_n_513_to_768__kernel:
	.zero		384


//--------------------- .nv.constant0.add_n_257_to_512__kernel --------------------------
	.section	.nv.constant0.add_n_257_to_512__kernel,"a",@progbits
	.align	4
.nv.constant0.add_n_257_to_512__kernel:
	.zero		384


//--------------------- .nv.constant0.add_n_1_to_256__kernel --------------------------
	.section	.nv.constant0.add_n_1_to_256__kernel,"a",@progbits
	.align	4
.nv.constant0.add_n_1_to_256__kernel:
	.zero		384


//--------------------- .text.add_n_3841_to_4096__kernel --------------------------
	.section	.text.add_n_3841_to_4096__kernel,"ax",@progbits
	.sectioninfo	@"SHI_REGISTERS=35"
	.align	128
        .global         add_n_3841_to_4096__kernel
        .type           add_n_3841_to_4096__kernel,@function
        .size           add_n_3841_to_4096__kernel,(.L_x_70 - add_n_3841_to_4096__kernel)
        .other          add_n_3841_to_4096__kernel,@"STO_CUDA_ENTRY STV_DEFAULT"
add_n_3841_to_4096__kernel:
.text.add_n_3841_to_4096__kernel:
[----:B------:R-:W-:-:S02]  /*0000*/  IMAD.MOV.U32 R1, RZ, RZ, c[0x0][0x28] ;  /* 0x00000a00ff017624 */ /* 0x000fc400078e00ff */
[----:B------:R-:W-:Y:S02]  /*0010*/  IMAD.MOV.U32 R2, RZ, RZ, c[0x0][0x178] ;  /* 0x00005e00ff027624 */ /* 0x000fe400078e00ff */
[----:B------:R-:W-:-:S03]  /*0020*/  IMAD.MOV.U32 R0, RZ, RZ, c[0x0][0x17c] ;  /* 0x00005f00ff007624 */ /* 0x000fc600078e00ff */
[----:B------:R-:W-:-:S04]  /*0030*/  ISETP.GE.U32.AND P0, PT, R2, 0x1, PT ;  /* 0x000000010200780c */ /* 0x000fc80003f06070 */
[----:B------:R-:W-:-:S13]  /*0040*/  ISETP.GE.AND.EX P0, PT, R0, RZ, PT, P0 ;  /* 0x000000ff0000720c */ /* 0x000fda0003f06300 */
[----:B------:R-:W-:Y:S05]  /*0050*/  @!P0 EXIT ;  /* 0x000000000000894d */ /* 0x000fea0003800000 */
[----:B------:R-:W0:Y:S01]  /*0060*/  S2UR UR4, SR_CTAID.X ;  /* 0x00000000000479c3 */ /* 0x000e220000002500 */
[----:B------:R-:W1:Y:S01]  /*0070*/  S2R R3, SR_TID.X ;  /* 0x0000000000037919 */ /* 0x000e620000002100 */
[----:B------:R-:W-:Y:S01]  /*0080*/  IADD3 R2, P0, R2, 0xfff, RZ ;  /* 0x00000fff02027810 */ /* 0x000fe20007f1e0ff */
[----:B------:R-:W-:Y:S01]  /*0090*/  UMOV UR5, URZ ;  /* 0x0000003f00057c82 */ /* 0x000fe20008000000 */
[----:B------:R-:W-:Y:S01]  /*00a0*/  IADD3 R9, P1, RZ, -c[0x0][0x178], RZ ;  /* 0x80005e00ff097a10 */ /* 0x000fe20007f3e0ff */
[----:B------:R-:W-:Y:S02]  /*00b0*/  ULDC.64 UR6, c[0x0][0x118] ;  /* 0x0000460000067ab9 */ /* 0x000fe40000000a00 */
[----:B------:R-:W-:Y:S02]  /*00c0*/  IMAD.X R5, RZ, RZ, c[0x0][0x17c], P0 ;  /* 0x00005f00ff057624 */ /* 0x000fe400000e06ff */
[----:B------:R-:W-:-:S03]  /*00d0*/  IMAD.X R8, RZ, RZ, ~c[0x0][0x17c], P1 ;  /* 0x80005f00ff087624 */ /* 0x000fc600008e06ff */
[--C-:B------:R-:W-:Y:S02]  /*00e0*/  SHF.R.S32.HI R0, RZ, 0xc, R5.reuse ;  /* 0x0000000cff007819 */ /* 0x100fe40000011405 */
[----:B------:R-:W-:-:S03]  /*00f0*/  SHF.R.S64 R2, R2, 0xc, R5 ;  /* 0x0000000c02027819 */ /* 0x000fc60000001005 */
[----:B0-----:R-:W-:Y:S02]  /*0100*/  IMAD R7, R0, UR4, RZ ;  /* 0x0000000400077c24 */ /* 0x001fe4000f8e02ff */
[----:B------:R-:W-:Y:S01]  /*0110*/  IMAD.WIDE.U32 R4, R2, UR4, RZ ;  /* 0x0000000402047c25 */ /* 0x000fe2000f8e00ff */
[----:B------:R-:W-:-:S03]  /*0120*/  UMOV UR4, URZ ;  /* 0x0000003f00047c82 */ /* 0x000fc60008000000 */
[----:B------:R-:W-:Y:S01]  /*0130*/  IMAD.IADD R5, R5, 0x1, R7 ;  /* 0x0000000105057824 */ /* 0x000fe200078e0207 */
[C---:B-1----:R-:W-:Y:S01]  /*0140*/  LEA R18, P0, R4.reuse, R3, 0x8 ;  /* 0x0000000304127211 */ /* 0x042fe200078040ff */
[----:B------:R-:W-:-:S03]  /*0150*/  IMAD.SHL.U32 R6, R4, 0x1000, RZ ;  /* 0x0000100004067824 */ /* 0x000fc600078e00ff */
[C-C-:B------:R-:W-:Y:S02]  /*0160*/  SHF.L.U64.HI R7, R4.reuse, 0xc, R5.reuse ;  /* 0x0000000c04077819 */ /* 0x140fe40000010205 */
[----:B------:R-:W-:-:S03]  /*0170*/  LEA.HI.X R19, R4, RZ, R5, 0x8, P0 ;  /* 0x000000ff04137211 */ /* 0x000fc600000f4405 */
[----:B------:R-:W-:-:S04]  /*0180*/  IMAD.WIDE.U32 R4, R3, 0x10, R6 ;  /* 0x0000001003047825 */ /* 0x000fc800078e0006 */
[----:B------:R-:W-:Y:S01]  /*0190*/  IMAD R3, R8, 0xa0, RZ ;  /* 0x000000a008037824 */ /* 0x000fe200078e02ff */
[C---:B------:R-:W-:Y:S01]  /*01a0*/  IADD3 R12, P0, R4.reuse, c[0x0][0x170], RZ ;  /* 0x00005c00040c7a10 */ /* 0x040fe20007f1e0ff */
[----:B------:R-:W-:Y:S01]  /*01b0*/  IMAD.WIDE.U32 R18, R9, 0xa0, R18 ;  /* 0x000000a009127825 */ /* 0x000fe200078e0012 */
[C---:B------:R-:W-:Y:S02]  /*01c0*/  IADD3 R14, P1, R4.reuse, c[0x0][0x168], RZ ;  /* 0x00005a00040e7a10 */ /* 0x040fe40007f3e0ff */
[----:B------:R-:W-:Y:S01]  /*01d0*/  IADD3 R16, P2, R4, c[0x0][0x160], RZ ;  /* 0x0000580004107a10 */ /* 0x000fe20007f5e0ff */
[----:B------:R-:W-:Y:S01]  /*01e0*/  IMAD.IADD R3, R19, 0x1, R3 ;  /* 0x0000000113037824 */ /* 0x000fe200078e0203 */
[C---:B------:R-:W-:Y:S02]  /*01f0*/  IADD3.X R13, R5.reuse, c[0x0][0x174], RZ, P0, !PT ;  /* 0x00005d00050d7a10 */ /* 0x040fe400007fe4ff */
[C---:B------:R-:W-:Y:S02]  /*0200*/  IADD3.X R15, R5.reuse, c[0x0][0x16c], RZ, P1, !PT ;  /* 0x00005b00050f7a10 */ /* 0x040fe40000ffe4ff */
[----:B------:R-:W-:-:S02]  /*0210*/  IADD3.X R17, R5, c[0x0][0x164], RZ, P2, !PT ;  /* 0x0000590005117a10 */ /* 0x000fc400017fe4ff */
.L_x_2:
[C---:B------:R-:W-:Y:S01]  /*0220*/  ISETP.GT.U32.AND P1, PT, R18.reuse, -0x1, PT ;  /* 0xffffffff1200780c */ /* 0x040fe20003f24070 */
[----:B------:R-:W-:Y:S01]  /*0230*/  UIADD3 UR4, UP0, UR4, 0x1, URZ ;  /* 0x0000000104047890 */ /* 0x000fe2000ff1e03f */
[----:B------:R-:W-:Y:S01]  /*0240*/  BSSY B0, `(.L_x_0) ;  /* 0x000003f000007945 */ /* 0x000fe20003800000 */
[----:B------:R-:W-:-:S02]  /*0250*/  IADD3 R18, P2, R18, 0x100, RZ ;  /* 0x0000010012127810 */ /* 0x000fc40007f5e0ff */
[----:B------:R-:W-:Y:S01]  /*0260*/  ISETP.GT.AND.EX P1, PT, R3, -0x1, PT, P1 ;  /* 0xffffffff0300780c */ /* 0x000fe20003f24310 */
[----:B------:R-:W-:Y:S01]  /*0270*/  UIADD3.X UR5, URZ, UR5, URZ, UP0, !UPT ;  /* 0x000000053f057290 */ /* 0x000fe200087fe43f */
[----:B------:R-:W-:-:S05]  /*0280*/  ISETP.LE.U32.AND P0, PT, R2, UR4, PT ;  /* 0x0000000402007c0c */ /* 0x000fca000bf03070 */
[----:B------:R-:W-:-:S05]  /*0290*/  IMAD.U32 R5, RZ, RZ, UR5 ;  /* 0x00000005ff057e24 */ /* 0x000fca000f8e00ff */
[----:B------:R-:W-:Y:S01]  /*02a0*/  ISETP.GE.AND.EX P0, PT, R5, R0, PT, P0 ;  /* 0x000000000500720c */ /* 0x000fe20003f06300 */
[----:B------:R-:W-:-:S07]  /*02b0*/  @P1 BRA `(.L_x_1) ;  /* 0x0000037000001947 */ /* 0x000fce0003800000 */
[----:B------:R-:W2:Y:S04]  /*02c0*/  LDG.E.128.CONSTANT R4, [R16.64] ;  /* 0x0000000610047981 */ /* 0x000ea8000c1e9d00 */
[----:B------:R-:W3:Y:S01]  /*02d0*/  LDG.E.128.CONSTANT R8, [R14.64] ;  /* 0x000000060e087981 */ /* 0x000ee2000c1e9d00 */
[----:B--2---:R-:W-:Y:S02]  /*02e0*/  LOP3.LUT R27, R4, 0xff000000, RZ, 0xc0, !PT ;  /* 0xff000000041b7812 */ /* 0x004fe400078ec0ff */
[----:B------:R-:W-:Y:S02]  /*02f0*/  LOP3.LUT R23, R6, 0xff000000, RZ, 0xc0, !PT ;  /* 0xff00000006177812 */ /* 0x000fe400078ec0ff */
[----:B------:R-:W-:Y:S01]  /*0300*/  LOP3.LUT R20, R7, 0xff000000, RZ, 0xc0, !PT ;  /* 0xff00000007147812 */ /* 0x000fe200078ec0ff */
[----:B---3--:R-:W-:Y:S01]  /*0310*/  IMAD.IADD R28, R8, 0x1, R27 ;  /* 0x00000001081c7824 */ /* 0x008fe200078e021b */
[----:B------:R-:W-:Y:S01]  /*0320*/  LOP3.LUT R24, R5, 0xff000000, RZ, 0xc0, !PT ;  /* 0xff00000005187812 */ /* 0x000fe200078ec0ff */
[----:B------:R-:W-:Y:S01]  /*0330*/  IMAD.IADD R23, R10, 0x1, R23 ;  /* 0x000000010a177824 */ /* 0x000fe200078e0217 */
[----:B------:R-:W-:Y:S01]  /*0340*/  SHF.R.U32.HI R21, RZ, 0x8, R4 ;  /* 0x00000008ff157819 */ /* 0x000fe20000011604 */
[----:B------:R-:W-:Y:S01]  /*0350*/  IMAD.IADD R20, R11, 0x1, R20 ;  /* 0x000000010b147824 */ /* 0x000fe200078e0214 */
[----:B------:R-:W-:Y:S01]  /*0360*/  SHF.R.U32.HI R19, RZ, 0x10, R4 ;  /* 0x00000010ff137819 */ /* 0x000fe20000011604 */
[----:B------:R-:W-:Y:S01]  /*0370*/  IMAD.IADD R24, R9, 0x1, R24 ;  /* 0x0000000109187824 */ /* 0x000fe200078e0218 */
[----:B------:R-:W-:Y:S01]  /*0380*/  SHF.R.U32.HI R29, RZ, 0x8, R6 ;  /* 0x00000008ff1d7819 */ /* 0x000fe20000011606 */
[----:B------:R-:W-:Y:S01]  /*0390*/  IMAD.IADD R4, R4, 0x1, R8 ;  /* 0x0000000104047824 */ /* 0x000fe200078e0208 */
[----:B------:R-:W-:-:S02]  /*03a0*/  SHF.R.U32.HI R26, RZ, 0x8, R7 ;  /* 0x00000008ff1a7819 */ /* 0x000fc40000011607 */
[--C-:B------:R-:W-:Y:S02]  /*03b0*/  SHF.R.U32.HI R30, RZ, 0x8, R5.reuse ;  /* 0x00000008ff1e7819 */ /* 0x100fe40000011605 */
[----:B------:R-:W-:Y:S01]  /*03c0*/  SHF.R.U32.HI R32, RZ, 0x10, R5 ;  /* 0x00000010ff207819 */ /* 0x000fe20000011605 */
[----:B------:R-:W-:Y:S01]  /*03d0*/  IMAD.IADD R5, R5, 0x1, R9 ;  /* 0x0000000105057824 */ /* 0x000fe200078e0209 */
[----:B------:R-:W-:Y:S01]  /*03e0*/  SHF.R.U32.HI R25, RZ, 0x10, R6 ;  /* 0x00000010ff197819 */ /* 0x000fe20000011606 */
[----:B------:R-:W-:Y:S01]  /*03f0*/  IMAD.IADD R6, R6, 0x1, R10 ;  /* 0x0000000106067824 */ /* 0x000fe200078e020a */
[----:B------:R-:W-:Y:S01]  /*0400*/  SHF.R.U32.HI R22, RZ, 0x10, R7 ;  /* 0x00000010ff167819 */ /* 0x000fe20000011607 */
[----:B------:R-:W-:Y:S01]  /*0410*/  IMAD.IADD R7, R7, 0x1, R11 ;  /* 0x0000000107077824 */ /* 0x000fe200078e020b */
[C---:B------:R-:W-:Y:S02]  /*0420*/  LEA.HI R21, R8.reuse, R21, RZ, 0x18 ;  /* 0x0000001508157211 */ /* 0x040fe400078fc0ff */
[----:B------:R-:W-:-:S02]  /*0430*/  LEA.HI R19, R8, R19, RZ, 0x10 ;  /* 0x0000001308137211 */ /* 0x000fc400078f80ff */
[----:B------:R-:W-:Y:S01]  /*0440*/  LEA.HI R29, R10, R29, RZ, 0x18 ;  /* 0x0000001d0a1d7211 */ /* 0x000fe200078fc0ff */
[----:B------:R-:W-:Y:S01]  /*0450*/  IMAD.SHL.U32 R21, R21, 0x100, RZ ;  /* 0x0000010015157824 */ /* 0x000fe200078e00ff */
[----:B------:R-:W-:Y:S02]  /*0460*/  LEA.HI R26, R11, R26, RZ, 0x18 ;  /* 0x0000001a0b1a7211 */ /* 0x000fe400078fc0ff */
[----:B------:R-:W-:Y:S01]  /*0470*/  LEA.HI R27, R9, R30, RZ, 0x18 ;  /* 0x0000001e091b7211 */ /* 0x000fe200078fc0ff */
[----:B------:R-:W-:Y:S01]  /*0480*/  IMAD.SHL.U32 R29, R29, 0x100, RZ ;  /* 0x000001001d1d7824 */ /* 0x000fe200078e00ff */
[----:B------:R-:W-:Y:S01]  /*0490*/  LEA.HI R8, R9, R32, RZ, 0x10 ;  /* 0x0000002009087211 */ /* 0x000fe200078f80ff */
[----:B------:R-:W-:Y:S01]  /*04a0*/  IMAD.SHL.U32 R26, R26, 0x100, RZ ;  /* 0x000001001a1a7824 */ /* 0x000fe200078e00ff */
[----:B------:R-:W-:Y:S01]  /*04b0*/  LOP3.LUT R9, R28, 0xff000000, RZ, 0xc0, !PT ;  /* 0xff0000001c097812 */ /* 0x000fe200078ec0ff */
[----:B------:R-:W-:Y:S01]  /*04c0*/  IMAD.SHL.U32 R27, R27, 0x100, RZ ;  /* 0x000001001b1b7824 */ /* 0x000fe200078e00ff */
[----:B------:R-:W-:-:S02]  /*04d0*/  LOP3.LUT R23, R23, 0xff000000, RZ, 0xc0, !PT ;  /* 0xff00000017177812 */ /* 0x000fc400078ec0ff */
[----:B------:R-:W-:Y:S02]  /*04e0*/  LOP3.LUT R20, R20, 0xff000000, RZ, 0xc0, !PT ;  /* 0xff00000014147812 */ /* 0x000fe400078ec0ff */
[----:B------:R-:W-:Y:S02]  /*04f0*/  LOP3.LUT R24, R24, 0xff000000, RZ, 0xc0, !PT ;  /* 0xff00000018187812 */ /* 0x000fe400078ec0ff */
[----:B------:R-:W-:Y:S02]  /*0500*/  LEA.HI R25, R10, R25, RZ, 0x10 ;  /* 0x000000190a197211 */ /* 0x000fe400078f80ff */
[----:B------:R-:W-:Y:S02]  /*0510*/  LEA.HI R22, R11, R22, RZ, 0x10 ;  /* 0x000000160b167211 */ /* 0x000fe400078f80ff */
[----:B------:R-:W-:Y:S02]  /*0520*/  LOP3.LUT R4, R9, 0xff, R4, 0xf8, !PT ;  /* 0x000000ff09047812 */ /* 0x000fe400078ef804 */
[----:B------:R-:W-:-:S02]  /*0530*/  LOP3.LUT R6, R23, 0xff, R6, 0xf8, !PT ;  /* 0x000000ff17067812 */ /* 0x000fc400078ef806 */
[----:B------:R-:W-:Y:S02]  /*0540*/  LOP3.LUT R7, R20, 0xff, R7, 0xf8, !PT ;  /* 0x000000ff14077812 */ /* 0x000fe400078ef807 */
[----:B------:R-:W-:Y:S01]  /*0550*/  LOP3.LUT R24, R24, 0xff, R5, 0xf8, !PT ;  /* 0x000000ff18187812 */ /* 0x000fe200078ef805 */
[----:B------:R-:W-:Y:S01]  /*0560*/  IMAD.U32 R5, R8, 0x10000, RZ ;  /* 0x0001000008057824 */ /* 0x000fe200078e00ff */
[----:B------:R-:W-:Y:S01]  /*0570*/  LOP3.LUT R21, R4, 0xff00, R21, 0xf8, !PT ;  /* 0x0000ff0004157812 */ /* 0x000fe200078ef815 */
[----:B------:R-:W-:Y:S01]  /*0580*/  IMAD.U32 R4, R19, 0x10000, RZ ;  /* 0x0001000013047824 */ /* 0x000fe200078e00ff */
[----:B------:R-:W-:Y:S01]  /*0590*/  LOP3.LUT R29, R6, 0xff00, R29, 0xf8, !PT ;  /* 0x0000ff00061d7812 */ /* 0x000fe200078ef81d */
[----:B------:R-:W-:Y:S01]  /*05a0*/  IMAD.U32 R6, R25, 0x10000, RZ ;  /* 0x0001000019067824 */ /* 0x000fe200078e00ff */
[----:B------:R-:W-:Y:S01]  /*05b0*/  LOP3.LUT R26, R7, 0xff00, R26, 0xf8, !PT ;  /* 0x0000ff00071a7812 */ /* 0x000fe200078ef81a */
[----:B------:R-:W-:Y:S01]  /*05c0*/  IMAD.U32 R7, R22, 0x10000, RZ ;  /* 0x0001000016077824 */ /* 0x000fe200078e00ff */
[----:B------:R-:W-:-:S02]  /*05d0*/  LOP3.LUT R24, R24, 0xff00, R27, 0xf8, !PT ;  /* 0x0000ff0018187812 */ /* 0x000fc400078ef81b */
[----:B------:R-:W-:Y:S02]  /*05e0*/  LOP3.LUT R4, R21, 0xff0000, R4, 0xf8, !PT ;  /* 0x00ff000015047812 */ /* 0x000fe400078ef804 */
[----:B------:R-:W-:Y:S02]  /*05f0*/  LOP3.LUT R5, R24, 0xff0000, R5, 0xf8, !PT ;  /* 0x00ff000018057812 */ /* 0x000fe400078ef805 */
[----:B------:R-:W-:Y:S02]  /*0600*/  LOP3.LUT R6, R29, 0xff0000, R6, 0xf8, !PT ;  /* 0x00ff00001d067812 */ /* 0x000fe400078ef806 */
[----:B------:R-:W-:-:S05]  /*0610*/  LOP3.LUT R7, R26, 0xff0000, R7, 0xf8, !PT ;  /* 0x00ff00001a077812 */ /* 0x000fca00078ef807 */
[----:B------:R0:W-:Y:S02]  /*0620*/  STG.E.128 [R12.64], R4 ;  /* 0x000000040c007986 */ /* 0x0001e4000c101d06 */
.L_x_1:
[----:B------:R-:W-:Y:S05]  /*0630*/  BSYNC B0 ;  /* 0x0000000000007941 */ /* 0x000fea0003800000 */
.L_x_0:
[----:B0-----:R-:W-:Y:S01]  /*0640*/  IADD3 R12, P1, R12, 0x1000, RZ ;  /* 0x000010000c0c7810 */ /* 0x001fe20007f3e0ff */
[----:B------:R-:W-:Y:S01]  /*0650*/  IMAD.X R3, RZ, RZ, R3, P2 ;  /* 0x000000ffff037224 */ /* 0x000fe200010e0603 */
[----:B------:R-:W-:Y:S02]  /*0660*/  IADD3 R14, P3, R14, 0x1000, RZ ;  /* 0x000010000e0e7810 */ /* 0x000fe40007f7e0ff */
[----:B------:R-:W-:Y:S01]  /*0670*/  IADD3 R16, P4, R16, 0x1000, RZ ;  /* 0x0000100010107810 */ /* 0x000fe20007f9e0ff */
[----:B------:R-:W-:Y:S02]  /*0680*/  IMAD.X R13, RZ, RZ, R13, P1 ;  /* 0x000000ffff0d7224 */ /* 0x000fe400008e060d */
[----:B------:R-:W-:Y:S02]  /*0690*/  IMAD.X R15, RZ, RZ, R15, P3 ;  /* 0x000000ffff0f7224 */ /* 0x000fe400018e060f */
[----:B------:R-:W-:Y:S01]  /*06a0*/  IMAD.X R17, RZ, RZ, R17, P4 ;  /* 0x000000ffff117224 */ /* 0x000fe200020e0611 */
[----:B------:R-:W-:Y:S05]  /*06b0*/  @!P0 BRA `(.L_x_2) ;  /* 0xfffffb6000008947 */ /* 0x000fea000383ffff */
[----:B------:R-:W-:Y:S05]  /*06c0*/  EXIT ;  /* 0x000000000000794d */ /* 0x000fea0003800000 */
.L_x_3:
[----:B------:R-:W-:-:S00]  /*06d0*/  BRA `(.L_x_3) ;  /* 0xfffffff000007947 */ /* 0x000fc0000383ffff */
[----:B------:R-:W-:-:S00]  /*06e0*/  NOP ;  /* 0x0000000000007918 */ /* 0x000fc00000000000 */
        /* <DEDUP_REMOVED lines=9> */
.L_x_70:


//--------------------- .text.add_n_3585_to_3840__kernel --------------------------
	.section	.text.add_n_3585_to_3840__kernel,"ax",@progbits
	.sectioninfo	@"SHI_REGISTERS=35"
	.align	128
        .global         add_n_3585_to_3840__kernel
        .type           add_n_3585_to_3840__kernel,@function
        .size           add_n_3585_to_3840__kernel,(.L_x_71 - add_n_3585_to_3840__kernel)
        .other          add_n_3585_to_3840__kernel,@"STO_CUDA_ENTRY STV_DEFAULT"
add_n_3585_to_3840__kernel:
.text.add_n_3585_to_3840__kernel:
[----:B------:R-:W-:-:S02]  /*0000*/  IMAD.MOV.U32 R1, RZ, RZ, c[0x0][0x28] ;  /* 0x00000a00ff017624 */ /* 0x000fc400078e00ff */
[----:B------:R-:W-:-:S05]  /*0010*/  IMAD.MOV.U32 R8, RZ, RZ, c[0x0][0x178] ;  /* 0x00005e00ff087624 */ /* 0x000fca00078e00ff */
[----:B------:R-:W-:-:S05]  /*0020*/  IADD3 R8, P0, R8, 0xeff, RZ ;  /* 0x00000eff08087810 */ /* 0x000fca0007f1e0ff */
[----:B------:R-:W-:-:S04]  /*0030*/  IMAD.X R9, RZ, RZ, c[0x0][0x17c], P0 ;  /* 0x00005f00ff097624 */ /* 0x000fc800000e06ff */
[----:B------:R-:W-:-:S06]  /*0040*/  IMAD.WIDE.U32 R2, R9, -0x77777777, RZ ;  /* 0x8888888909027825 */ /* 0x000fcc00078e00ff */
[----:B------:R-:W-:-:S04]  /*0050*/  IMAD.WIDE.U32 R4, P0, R8, -0x77777778, R2 ;  /* 0x8888888808047825 */ /* 0x000fc80007800002 */
[C---:B------:R-:W-:Y:S01]  /*0060*/  IMAD.WIDE.U32 R2, R8.reuse, -0x77777777, RZ ;  /* 0x8888888908027825 */ /* 0x040fe200078e00ff */
[----:B------:R-:W-:-:S04]  /*0070*/  IADD3 R6, P1, R8, R5, RZ ;  /* 0x0000000508067210 */ /* 0x000fc80007f3e0ff */
[----:B------:R-:W-:Y:S02]  /*0080*/  IADD3.X R7, RZ, R9, RZ, P0, P1 ;  /* 0x00000009ff077210 */ /* 0x000fe400007e24ff */
[----:B------:R-:W-:Y:S02]  /*0090*/  IADD3 RZ, P0, R3, R4, RZ ;  /* 0x0000000403ff7210 */ /* 0x000fe40007f1e0ff */
[----:B------:R-:W-:-:S03]  /*00a0*/  ISETP.LT.AND P1, PT, R9, RZ, PT ;  /* 0x000000ff0900720c */ /* 0x000fc60003f21270 */
[----:B------:R-:W-:-:S05]  /*00b0*/  IMAD.WIDE.U32.X R2, R9, -0x77777778, R6, P0 ;  /* 0x8888888809027825 */ /* 0x000fca00000e0406 */
[----:B------:R-:W-:-:S05]  /*00c0*/  IADD3 R0, P0, -R8, R2, RZ ;  /* 0x0000000208007210 */ /* 0x000fca0007f1e1ff */
[----:B------:R-:W-:Y:S01]  /*00d0*/  IMAD.X R2, R3, 0x1, ~R9, P0 ;  /* 0x0000000103027824 */ /* 0x000fe200000e0e09 */
[----:B------:R-:W-:-:S04]  /*00e0*/  IADD3 R3, P0, R0, 0x77777777, RZ ;  /* 0x7777777700037810 */ /* 0x000fc80007f1e0ff */
[----:B------:R-:W-:Y:S02]  /*00f0*/  IADD3.X R5, R2, 0x77777777, RZ, P0, !PT ;  /* 0x7777777702057810 */ /* 0x000fe400007fe4ff */
[----:B------:R-:W-:Y:S02]  /*0100*/  SEL R3, R3, R0, P1 ;  /* 0x0000000003037207 */ /* 0x000fe40000800000 */
[----:B------:R-:W-:-:S04]  /*0110*/  SEL R0, R5, R2, P1 ;  /* 0x0000000205007207 */ /* 0x000fc80000800000 */
[----:B------:R-:W-:-:S04]  /*0120*/  SHF.R.S64 R3, R3, 0xb, R0 ;  /* 0x0000000b03037819 */ /* 0x000fc80000001000 */
[----:B------:R-:W-:-:S04]  /*0130*/  LEA.HI R3, P0, R0, R3, RZ, 0x1 ;  /* 0x0000000300037211 */ /* 0x000fc800078108ff */
[----:B------:R-:W-:Y:S01]  /*0140*/  LEA.HI.X.SX32 R5, R0, RZ, 0x15, P0 ;  /* 0x000000ff00057211 */ /* 0x000fe200000faeff */
[----:B------:R-:W-:-:S04]  /*0150*/  IMAD.HI.U32 R2, R3, -0xf00, R8 ;  /* 0xfffff10003027827 */ /* 0x000fc800078e0008 */
[----:B------:R-:W-:-:S05]  /*0160*/  IMAD R0, R5, -0xf00, RZ ;  /* 0xfffff10005007824 */ /* 0x000fca00078e02ff */
[----:B------:R-:W-:-:S04]  /*0170*/  IADD3 R2, R2, -R3, R0 ;  /* 0x8000000302027210 */ /* 0x000fc80007ffe000 */
[----:B------:R-:W-:-:S04]  /*0180*/  LEA.HI.SX32 R0, P0, R2, R3, 0x1 ;  /* 0x0000000302007211 */ /* 0x000fc80007810aff */
[----:B------:R-:W-:Y:S02]  /*0190*/  LEA.HI.X.SX32 R2, R2, R5, 0x1, P0 ;  /* 0x0000000502027211 */ /* 0x000fe400000f0eff */
[----:B------:R-:W-:-:S04]  /*01a0*/  ISETP.GE.U32.AND P0, PT, R0, 0x1, PT ;  /* 0x000000010000780c */ /* 0x000fc80003f06070 */
[----:B------:R-:W-:-:S13]  /*01b0*/  ISETP.GE.AND.EX P0, PT, R2, RZ, PT, P0 ;  /* 0x000000ff0200720c */ /* 0x000fda0003f06300 */
[----:B------:R-:W-:Y:S05]  /*01c0*/  @!P0 EXIT ;  /* 0x000000000000894d */ /* 0x000fea0003800000 */
[----:B------:R-:W0:Y:S01]  /*01d0*/  S2UR UR4, SR_CTAID.X ;  /* 0x00000000000479c3 */ /* 0x000e220000002500 */
[----:B------:R-:W1:Y:S01]  /*01e0*/  S2R R3, SR_TID.X ;  /* 0x0000000000037919 */ /* 0x000e620000002100 */
[----:B------:R-:W-:Y:S01]  /*01f0*/  IADD3 R9, P1, RZ, -c[0x0][0x178], RZ ;  /* 0x80005e00ff097a10 */ /* 0x000fe20007f3e0ff */
[----:B------:R-:W-:Y:S02]  /*0200*/  UMOV UR5, URZ ;  /* 0x0000003f00057c82 */ /* 0x000fe40008000000 */
[----:B------:R-:W-:Y:S02]  /*0210*/  ULDC.64 UR6, c[0x0][0x118] ;  /* 0x0000460000067ab9 */ /* 0x000fe40000000a00 */
[----:B------:R-:W-:Y:S02]  /*0220*/  IMAD.X R8, RZ, RZ, ~c[0x0][0x17c], P1 ;  /* 0x80005f00ff087624 */ /* 0x000fe400008e06ff */
        /* <DEDUP_REMOVED lines=18> */
.L_x_6:
        /* <DEDUP_REMOVED lines=65> */
.L_x_5:
[----:B------:R-:W-:Y:S05]  /*0760*/  BSYNC B0 ;  /* 0x0000000000007941 */ /* 0x000fea0003800000 */
.L_x_4:
        /* <DEDUP_REMOVED lines=9> */
.L_x_7:
        /* <DEDUP_REMOVED lines=16> */
.L_x_71:


//--------------------- .text.add_n_3329_to_3584__kernel --------------------------
	.section	.text.add_n_3329_to_3584__kernel,"ax",@progbits
	.sectioninfo	@"SHI_REGISTERS=35"
	.align	128
        .global         add_n_3329_to_3584__kernel
        .type           add_n_3329_to_3584__kernel,@function
        .size           add_n_3329_to_3584__kernel,(.L_x_72 - add_n_3329_to_3584__kernel)
        .other          add_n_3329_to_3584__kernel,@"STO_CUDA_ENTRY STV_DEFAULT"
add_n_3329_to_3584__kernel:
.text.add_n_3329_to_3584__kernel:
[----:B------:R-:W-:-:S02]  /*0000*/  IMAD.MOV.U32 R1, RZ, RZ, c[0x0][0x28] ;  /* 0x00000a00ff017624 */ /* 0x000fc400078e00ff */
[----:B------:R-:W-:-:S05]  /*0010*/  IMAD.MOV.U32 R8, RZ, RZ, c[0x0][0x178] ;  /* 0x00005e00ff087624 */ /* 0x000fca00078e00ff */
[----:B------:R-:W-:-:S05]  /*0020*/  IADD3 R8, P0, R8, 0xdff, RZ ;  /* 0x00000dff08087810 */ /* 0x000fca0007f1e0ff */
[----:B------:R-:W-:-:S04]  /*0030*/  IMAD.X R9, RZ, RZ, c[0x0][0x17c], P0 ;  /* 0x00005f00ff097624 */ /* 0x000fc800000e06ff */
[C---:B------:R-:W-:Y:S01]  /*0040*/  IMAD.WIDE.U32 R2, R9.reuse, 0x24924925, RZ ;  /* 0x2492492509027825 */ /* 0x040fe200078e00ff */
[----:B------:R-:W-:-:S05]  /*0050*/  ISETP.LT.AND P1, PT, R9, RZ, PT ;  /* 0x000000ff0900720c */ /* 0x000fca0003f21270 */
[----:B------:R-:W-:-:S04]  /*0060*/  IMAD.WIDE.U32 R4, P0, R8, 0x49249249, R2 ;  /* 0x4924924908047825 */ /* 0x000fc80007800002 */
[----:B------:R-:W-:-:S04]  /*0070*/  IMAD.WIDE.U32 R2, R8, 0x24924925, RZ ;  /* 0x2492492508027825 */ /* 0x000fc800078e00ff */
[----:B------:R-:W-:Y:S01]  /*0080*/  IMAD.X R7, RZ, RZ, RZ, P0 ;  /* 0x000000ffff077224 */ /* 0x000fe200000e06ff */
[----:B------:R-:W-:Y:S01]  /*0090*/  IADD3 RZ, P0, R3, R4, RZ ;  /* 0x0000000403ff7210 */ /* 0x000fe20007f1e0ff */
[----:B------:R-:W-:-:S04]  /*00a0*/  IMAD.MOV.U32 R6, RZ, RZ, R5 ;  /* 0x000000ffff067224 */ /* 0x000fc800078e0005 */
[----:B------:R-:W-:-:S05]  /*00b0*/  IMAD.WIDE.U32.X R2, R9, 0x49249249, R6, P0 ;  /* 0x4924924909027825 */ /* 0x000fca00000e0406 */
[----:B------:R-:W-:-:S04]  /*00c0*/  IADD3 R5, P0, R2, -0x24924925, RZ ;  /* 0xdb6db6db02057810 */ /* 0x000fc80007f1e0ff */
[----:B------:R-:W-:Y:S02]  /*00d0*/  IADD3.X R7, R3, -0x4924924a, RZ, P0, !PT ;  /* 0xb6db6db603077810 */ /* 0x000fe400007fe4ff */
        /* <DEDUP_REMOVED lines=37> */
.L_x_10:
        /* <DEDUP_REMOVED lines=65> */
.L_x_9:
[----:B------:R-:W-:Y:S05]  /*0740*/  BSYNC B0 ;  /* 0x0000000000007941 */ /* 0x000fea0003800000 */
.L_x_8:
        /* <DEDUP_REMOVED lines=9> */
.L_x_11:
        /* <DEDUP_REMOVED lines=10> */
.L_x_72:


//--------------------- .text.add_n_3073_to_3328__kernel --------------------------
	.section	.text.add_n_3073_to_3328__kernel,"ax",@progbits
	.sectioninfo	@"SHI_REGISTERS=35"
	.align	128
        .global         add_n_3073_to_3328__kernel
        .type           add_n_3073_to_3328__kernel,@function
        .size           add_n_3073_to_3328__kernel,(.L_x_73 - add_n_3073_to_3328__kernel)
        .other          add_n_3073_to_3328__kernel,@"STO_CUDA_ENTRY STV_DEFAULT"
add_n_3073_to_3328__kernel:
.text.add_n_3073_to_3328__kernel:
[----:B------:R-:W-:-:S02]  /*0000*/  IMAD.MOV.U32 R1, RZ, RZ, c[0x0][0x28] ;  /* 0x00000a00ff017624 */ /* 0x000fc400078e00ff */
[----:B------:R-:W-:-:S05]  /*0010*/  IMAD.MOV.U32 R8, RZ, RZ, c[0x0][0x178] ;  /* 0x00005e00ff087624 */ /* 0x000fca00078e00ff */
[----:B------:R-:W-:-:S05]  /*0020*/  IADD3 R8, P0, R8, 0xcff, RZ ;  /* 0x00000cff08087810 */ /* 0x000fca0007f1e0ff */
[----:B------:R-:W-:-:S04]  /*0030*/  IMAD.X R9, RZ, RZ, c[0x0][0x17c], P0 ;  /* 0x00005f00ff097624 */ /* 0x000fc800000e06ff */
[C---:B------:R-:W-:Y:S01]  /*0040*/  IMAD.WIDE.U32 R2, R9.reuse, -0x3b13b13b, RZ ;  /* 0xc4ec4ec509027825 */ /* 0x040fe200078e00ff */
[----:B------:R-:W-:-:S05]  /*0050*/  ISETP.LT.AND P1, PT, R9, RZ, PT ;  /* 0x000000ff0900720c */ /* 0x000fca0003f21270 */
[----:B------:R-:W-:-:S04]  /*0060*/  IMAD.WIDE.U32 R4, P0, R8, 0x4ec4ec4e, R2 ;  /* 0x4ec4ec4e08047825 */ /* 0x000fc80007800002 */
[----:B------:R-:W-:-:S04]  /*0070*/  IMAD.WIDE.U32 R2, R8, -0x3b13b13b, RZ ;  /* 0xc4ec4ec508027825 */ /* 0x000fc800078e00ff */
[----:B------:R-:W-:Y:S01]  /*0080*/  IMAD.X R7, RZ, RZ, RZ, P0 ;  /* 0x000000ffff077224 */ /* 0x000fe200000e06ff */
[----:B------:R-:W-:Y:S01]  /*0090*/  IADD3 RZ, P0, R3, R4, RZ ;  /* 0x0000000403ff7210 */ /* 0x000fe20007f1e0ff */
[----:B------:R-:W-:-:S04]  /*00a0*/  IMAD.MOV.U32 R6, RZ, RZ, R5 ;  /* 0x000000ffff067224 */ /* 0x000fc800078e0005 */
[----:B------:R-:W-:-:S05]  /*00b0*/  IMAD.WIDE.U32.X R2, R9, 0x4ec4ec4e, R6, P0 ;  /* 0x4ec4ec4e09027825 */ /* 0x000fca00000e0406 */
[----:B------:R-:W-:-:S04]  /*00c0*/  IADD3 R5, P0, R2, 0x3b13b13b, RZ ;  /* 0x3b13b13b02057810 */ /* 0x000fc80007f1e0ff */
        /* <DEDUP_REMOVED lines=38> */
.L_x_14:
        /* <DEDUP_REMOVED lines=65> */
.L_x_13:
[----:B------:R-:W-:Y:S05]  /*0740*/  BSYNC B0 ;  /* 0x0000000000007941 */ /* 0x000fea0003800000 */
.L_x_12:
        /* <DEDUP_REMOVED lines=9> */
.L_x_15:
        /* <DEDUP_REMOVED lines=10> */
.L_x_73:


//--------------------- .text.add_n_2817_to_3072__kernel --------------------------
	.section	.text.add_n_2817_to_3072__kernel,"ax",@progbits
	.sectioninfo	@"SHI_REGISTERS=35"
	.align	128
        .global         add_n_2817_to_3072__kernel
        .type           add_n_2817_to_3072__kernel,@function
        .size           add_n_2817_to_3072__kernel,(.L_x_74 - add_n_2817_to_3072__kernel)
        .other          add_n_2817_to_3072__kernel,@"STO_CUDA_ENTRY STV_DEFAULT"
add_n_2817_to_3072__kernel:
.text.add_n_2817_to_3072__kernel:
        /* <DEDUP_REMOVED lines=51> */
.L_x_18:
        /* <DEDUP_REMOVED lines=65> */
.L_x_17:
[----:B------:R-:W-:Y:S05]  /*0740*/  BSYNC B0 ;  /* 0x0000000000007941 */ /* 0x000fea0003800000 */
.L_x_16:
        /* <DEDUP_REMOVED lines=9> */
.L_x_19:
        /* <DEDUP_REMOVED lines=10> */
.L_x_74:


//--------------------- .text.add_n_2561_to_2816__kernel --------------------------
	.section	.text.add_n_2561_to_2816__kernel,"ax",@progbits
	.sectioninfo	@"SHI_REGISTERS=35"
	.align	128
        .global         add_n_2561_to_2816__kernel
        .type           add_n_2561_to_2816__kernel,@function
        .size           add_n_2561_to_2816__kernel,(.L_x_75 - add_n_2561_to_2816__kernel)
        .other          add_n_2561_to_2816__kernel,@"STO_CUDA_ENTRY STV_DEFAULT"
add_n_2561_to_2816__kernel:
.text.add_n_2561_to_2816__kernel:
        /* <DEDUP_REMOVED lines=51> */
.L_x_22:
        /* <DEDUP_REMOVED lines=65> */
.L_x_21:
[----:B------:R-:W-:Y:S05]  /*0740*/  BSYNC B0 ;  /* 0x0000000000007941 */ /* 0x000fea0003800000 */
.L_x_20:
        /* <DEDUP_REMOVED lines=9> */
.L_x_23:
        /* <DEDUP_REMOVED lines=10> */
.L_x_75:


//--------------------- .text.add_n_2305_to_2560__kernel --------------------------
	.section	.text.add_n_2305_to_2560__kernel,"ax",@progbits
	.sectioninfo	@"SHI_REGISTERS=35"
	.align	128
        .global         add_n_2305_to_2560__kernel
        .type           add_n_2305_to_2560__kernel,@function
        .size           add_n_2305_to_2560__kernel,(.L_x_76 - add_n_2305_to_2560__kernel)
        .other          add_n_2305_to_2560__kernel,@"STO_CUDA_ENTRY STV_DEFAULT"
add_n_2305_to_2560__kernel:
.text.add_n_2305_to_2560__kernel:
        /* <DEDUP_REMOVED lines=51> */
.L_x_26:
        /* <DEDUP_REMOVED lines=65> */
.L_x_25:
[----:B------:R-:W-:Y:S05]  /*0740*/  BSYNC B0 ;  /* 0x0000000000007941 */ /* 0x000fea0003800000 */
.L_x_24:
        /* <DEDUP_REMOVED lines=9> */
.L_x_27:
        /* <DEDUP_REMOVED lines=10> */
.L_x_76:


//--------------------- .text.add_n_2049_to_2304__kernel --------------------------
	.section	.text.add_n_2049_to_2304__kernel,"ax",@progbits
	.sectioninfo	@"SHI_REGISTERS=35"
	.align	128
        .global         add_n_2049_to_2304__kernel
        .type           add_n_2049_to_2304__kernel,@function
        .size           add_n_2049_to_2304__kernel,(.L_x_77 - add_n_2049_to_2304__kernel)
        .other          add_n_2049_to_2304__kernel,@"STO_CUDA_ENTRY STV_DEFAULT"
add_n_2049_to_2304__kernel:
.text.add_n_2049_to_2304__kernel:
        /* <DEDUP_REMOVED lines=51> */
.L_x_30:
        /* <DEDUP_REMOVED lines=65> */
.L_x_29:
[----:B------:R-:W-:Y:S05]  /*0740*/  BSYNC B0 ;  /* 0x0000000000007941 */ /* 0x000fea0003800000 */
.L_x_28:
        /* <DEDUP_REMOVED lines=9> */
.L_x_31:
        /* <DEDUP_REMOVED lines=10> */
.L_x_77:


//--------------------- .text.add_n_1793_to_2048__kernel --------------------------
	.section	.text.add_n_1793_to_2048__kernel,"ax",@progbits
	.sectioninfo	@"SHI_REGISTERS=35"
	.align	128
        .global         add_n_1793_to_2048__kernel
        .type           add_n_1793_to_2048__kernel,@function
        .size           add_n_1793_to_2048__kernel,(.L_x_78 - add_n_1793_to_2048__kernel)
        .other          add_n_1793_to_2048__kernel,@"STO_CUDA_ENTRY STV_DEFAULT"
add_n_1793_to_2048__kernel:
.text.add_n_1793_to_2048__kernel:
        /* <DEDUP_REMOVED lines=34> */
.L_x_34:
        /* <DEDUP_REMOVED lines=65> */
.L_x_33:
[----:B------:R-:W-:Y:S05]  /*0630*/  BSYNC B0 ;  /* 0x0000000000007941 */ /* 0x000fea0003800000 */
.L_x_32:
        /* <DEDUP_REMOVED lines=9> */
.L_x_35:
        /* <DEDUP_REMOVED lines=11> */
.L_x_78:


//--------------------- .text.add_n_1537_to_1792__kernel --------------------------
	.section	.text.add_n_1537_to_1792__kernel,"ax",@progbits
	.sectioninfo	@"SHI_REGISTERS=35"
	.align	128
        .global         add_n_1537_to_1792__kernel
        .type           add_n_1537_to_1792__kernel,@function
        .size           add_n_1537_to_1792__kernel,(.L_x_79 - add_n_1537_to_1792__kernel)
        .other          add_n_1537_to_1792__kernel,@"STO_CUDA_ENTRY STV_DEFAULT"
add_n_1537_to_1792__kernel:
.text.add_n_1537_to_1792__kernel:
        /* <DEDUP_REMOVED lines=51> */
.L_x_38:
        /* <DEDUP_REMOVED lines=65> */
.L_x_37:
[----:B------:R-:W-:Y:S05]  /*0740*/  BSYNC B0 ;  /* 0x0000000000007941 */ /* 0x000fea0003800000 */
.L_x_36:
        /* <DEDUP_REMOVED lines=9> */
.L_x_39:
        /* <DEDUP_REMOVED lines=10> */
.L_x_79:


//--------------------- .text.add_n_1281_to_1536__kernel --------------------------
	.section	.text.add_n_1281_to_1536__kernel,"ax",@progbits
	.sectioninfo	@"SHI_REGISTERS=35"
	.align	128
        .global         add_n_1281_to_1536__kernel
        .type           add_n_1281_to_1536__kernel,@function
        .size           add_n_1281_to_1536__kernel,(.L_x_80 - add_n_1281_to_1536__kernel)
        .other          add_n_1281_to_1536__kernel,@"STO_CUDA_ENTRY STV_DEFAULT"
add_n_1281_to_1536__kernel:
.text.add_n_1281_to_1536__kernel:
        /* <DEDUP_REMOVED lines=51> */
.L_x_42:
        /* <DEDUP_REMOVED lines=65> */
.L_x_41:
[----:B------:R-:W-:Y:S05]  /*0740*/  BSYNC B0 ;  /* 0x0000000000007941 */ /* 0x000fea0003800000 */
.L_x_40:
        /* <DEDUP_REMOVED lines=9> */
.L_x_43:
        /* <DEDUP_REMOVED lines=10> */
.L_x_80:


//--------------------- .text.add_n_1025_to_1280__kernel --------------------------
	.section	.text.add_n_1025_to_1280__kernel,"ax",@progbits
	.sectioninfo	@"SHI_REGISTERS=35"
	.align	128
        .global         add_n_1025_to_1280__kernel
        .type           add_n_1025_to_1280__kernel,@function
        .size           add_n_1025_to_1280__kernel,(.L_x_81 - add_n_1025_to_1280__kernel)
        .other          add_n_1025_to_1280__kernel,@"STO_CUDA_ENTRY STV_DEFAULT"
add_n_1025_to_1280__kernel:
.text.add_n_1025_to_1280__kernel:
        /* <DEDUP_REMOVED lines=51> */
.L_x_46:
        /* <DEDUP_REMOVED lines=65> */
.L_x_45:
[----:B------:R-:W-:Y:S05]  /*0740*/  BSYNC B0 ;  /* 0x0000000000007941 */ /* 0x000fea0003800000 */
.L_x_44:
        /* <DEDUP_REMOVED lines=9> */
.L_x_47:
        /* <DEDUP_REMOVED lines=10> */
.L_x_81:


//--------------------- .text.add_n_769_to_1024__kernel --------------------------
	.section	.text.add_n_769_to_1024__kernel,"ax",@progbits
	.sectioninfo	@"SHI_REGISTERS=35"
	.align	128
        .global         add_n_769_to_1024__kernel
        .type           add_n_769_to_1024__kernel,@function
        .size           add_n_769_to_1024__kernel,(.L_x_82 - add_n_769_to_1024__kernel)
        .other          add_n_769_to_1024__kernel,@"STO_CUDA_ENTRY STV_DEFAULT"
add_n_769_to_1024__kernel:
.text.add_n_769_to_1024__kernel:
        /* <DEDUP_REMOVED lines=34> */
.L_x_50:
        /* <DEDUP_REMOVED lines=65> */
.L_x_49:
[----:B------:R-:W-:Y:S05]  /*0630*/  BSYNC B0 ;  /* 0x0000000000007941 */ /* 0x000fea0003800000 */
.L_x_48:
        /* <DEDUP_REMOVED lines=9> */
.L_x_51:
        /* <DEDUP_REMOVED lines=11> */
.L_x_82:


//--------------------- .text.add_n_513_to_768__kernel --------------------------
	.section	.text.add_n_513_to_768__kernel,"ax",@progbits
	.sectioninfo	@"SHI_REGISTERS=35"
	.align	128
        .global         add_n_513_to_768__kernel
        .type           add_n_513_to_768__kernel,@function
        .size           add_n_513_to_768__kernel,(.L_x_83 - add_n_513_to_768__kernel)
        .other          add_n_513_to_768__kernel,@"STO_CUDA_ENTRY STV_DEFAULT"
add_n_513_to_768__kernel:
.text.add_n_513_to_768__kernel:
        /* <DEDUP_REMOVED lines=51> */
.L_x_54:
        /* <DEDUP_REMOVED lines=65> */
.L_x_53:
[----:B------:R-:W-:Y:S05]  /*0740*/  BSYNC B0 ;  /* 0x0000000000007941 */ /* 0x000fea0003800000 */
.L_x_52:
        /* <DEDUP_REMOVED lines=9> */
.L_x_55:
        /* <DEDUP_REMOVED lines=10> */
.L_x_83:


//--------------------- .text.add_n_257_to_512__kernel --------------------------
	.section	.text.add_n_257_to_512__kernel,"ax",@progbits
	.sectioninfo	@"SHI_REGISTERS=37"
	.align	128
        .global         add_n_257_to_512__kernel
        .type           add_n_257_to_512__kernel,@function
        .size           add_n_257_to_512__kernel,(.L_x_84 - add_n_257_to_512__kernel)
        .other          add_n_257_to_512__kernel,@"STO_CUDA_ENTRY STV_DEFAULT"
add_n_257_to_512__kernel:
.text.add_n_257_to_512__kernel:
[----:B------:R-:W-:-:S02]  /*0000*/  IMAD.MOV.U32 R1, RZ, RZ, c[0x0][0x28] ;  /* 0x00000a00ff017624 */ /* 0x000fc400078e00ff */
[----:B------:R-:W-:Y:S02]  /*0010*/  IMAD.MOV.U32 R0, RZ, RZ, c[0x0][0x178] ;  /* 0x00005e00ff007624 */ /* 0x000fe400078e00ff */
[----:B------:R-:W-:-:S03]  /*0020*/  IMAD.MOV.U32 R5, RZ, RZ, c[0x0][0x17c] ;  /* 0x00005f00ff057624 */ /* 0x000fc600078e00ff */
[----:B------:R-:W-:-:S04]  /*0030*/  ISETP.GE.U32.AND P0, PT, R0, 0x1, PT ;  /* 0x000000010000780c */ /* 0x000fc80003f06070 */
[----:B------:R-:W-:-:S13]  /*0040*/  ISETP.GE.AND.EX P0, PT, R5, RZ, PT, P0 ;  /* 0x000000ff0500720c */ /* 0x000fda0003f06300 */
[----:B------:R-:W-:Y:S05]  /*0050*/  @!P0 EXIT ;  /* 0x000000000000894d */ /* 0x000fea0003800000 */
[----:B------:R-:W0:Y:S01]  /*0060*/  S2UR UR4, SR_CTAID.X ;  /* 0x00000000000479c3 */ /* 0x000e220000002500 */
[C---:B------:R-:W-:Y:S01]  /*0070*/  IADD3 R23, P0, R0.reuse, 0x1ff, RZ ;  /* 0x000001ff00177810 */ /* 0x040fe20007f1e0ff */
[----:B------:R-:W1:Y:S01]  /*0080*/  S2R R4, SR_TID.X ;  /* 0x0000000000047919 */ /* 0x000e620000002100 */
[----:B------:R-:W-:Y:S02]  /*0090*/  UMOV UR5, URZ ;  /* 0x0000003f00057c82 */ /* 0x000fe40008000000 */
[----:B------:R-:W-:Y:S01]  /*00a0*/  ULDC.64 UR8, c[0x0][0x118] ;  /* 0x0000460000087ab9 */ /* 0x000fe20000000a00 */
[----:B------:R-:W-:Y:S01]  /*00b0*/  IMAD.X R28, RZ, RZ, c[0x0][0x17c], P0 ;  /* 0x00005f00ff1c7624 */ /* 0x000fe200000e06ff */
[----:B------:R-:W-:-:S04]  /*00c0*/  ISETP.GE.U32.AND P0, PT, R0, 0x201, PT ;  /* 0x000002010000780c */ /* 0x000fc80003f06070 */
[--C-:B------:R-:W-:Y:S02]  /*00d0*/  SHF.R.S64 R23, R23, 0x9, R28.reuse ;  /* 0x0000000917177819 */ /* 0x100fe4000000101c */
[----:B------:R-:W-:Y:S02]  /*00e0*/  ISETP.GE.AND.EX P0, PT, R5, RZ, PT, P0 ;  /* 0x000000ff0500720c */ /* 0x000fe40003f06300 */
[----:B------:R-:W-:Y:S02]  /*00f0*/  SHF.R.S32.HI R28, RZ, 0x9, R28 ;  /* 0x00000009ff1c7819 */ /* 0x000fe4000001141c */
[----:B------:R-:W-:-:S04]  /*0100*/  ISETP.GT.U32.AND P1, PT, R23, 0x1, PT ;  /* 0x000000011700780c */ /* 0x000fc80003f24070 */
[----:B------:R-:W-:Y:S01]  /*0110*/  ISETP.GT.AND.EX P1, PT, R28, RZ, PT, P1 ;  /* 0x000000ff1c00720c */ /* 0x000fe20003f24310 */
[----:B0-----:R-:W-:-:S03]  /*0120*/  IMAD.WIDE.U32 R2, R23, UR4, RZ ;  /* 0x0000000417027c25 */ /* 0x001fc6000f8e00ff */
[----:B------:R-:W-:Y:S01]  /*0130*/  SEL R23, R23, 0x1, P1 ;  /* 0x0000000117177807 */ /* 0x000fe20000800000 */
[C---:B------:R-:W-:Y:S01]  /*0140*/  IMAD R21, R28.reuse, UR4, RZ ;  /* 0x000000041c157c24 */ /* 0x040fe2000f8e02ff */
[----:B------:R-:W-:Y:S01]  /*0150*/  UMOV UR4, URZ ;  /* 0x0000003f00047c82 */ /* 0x000fe20008000000 */
[----:B------:R-:W-:Y:S02]  /*0160*/  SEL R28, R28, RZ, P1 ;  /* 0x000000ff1c1c7207 */ /* 0x000fe40000800000 */
[----:B------:R-:W-:Y:S01]  /*0170*/  IMAD.IADD R21, R3, 0x1, R21 ;  /* 0x0000000103157824 */ /* 0x000fe200078e0215 */
[----:B------:R-:W-:Y:S01]  /*0180*/  LOP3.LUT R20, R23, 0x1, RZ, 0xc0, !PT ;  /* 0x0000000117147812 */ /* 0x000fe200078ec0ff */
[----:B------:R-:W-:Y:S05]  /*0190*/  @!P0 BRA `(.L_x_56) ;  /* 0x0000068000008947 */ /* 0x000fea0003800000 */
[----:B-1----:R-:W-:Y:S01]  /*01a0*/  IMAD.MOV.U32 R11, RZ, RZ, 0x8 ;  /* 0x00000008ff0b7424 */ /* 0x002fe200078e00ff */
[----:B------:R-:W-:Y:S02]  /*01b0*/  LEA R26, P0, R2, R4, 0x8 ;  /* 0x00000004021a7211 */ /* 0x000fe400078040ff */
[----:B------:R-:W-:Y:S01]  /*01c0*/  IADD3 R9, P1, RZ, -c[0x0][0x178], RZ ;  /* 0x80005e00ff097a10 */ /* 0x000fe20007f3e0ff */
[----:B------:R-:W-:Y:S01]  /*01d0*/  IMAD.WIDE.U32 R24, R4, R11, c[0x0][0x160] ;  /* 0x0000580004187625 */ /* 0x000fe200078e000b */
[----:B------:R-:W-:-:S03]  /*01e0*/  LEA.HI.X R27, R2, RZ, R21, 0x8, P0 ;  /* 0x000000ff021b7211 */ /* 0x000fc600000f4415 */
[----:B------:R-:W-:Y:S01]  /*01f0*/  IMAD.X R7, RZ, RZ, ~c[0x0][0x17c], P1 ;  /* 0x80005f00ff077624 */ /* 0x000fe200008e06ff */
[----:B------:R-:W-:Y:S01]  /*0200*/  IADD3 R0, P0, R24, 0x800, RZ ;  /* 0x0000080018007810 */ /* 0x000fe20007f1e0ff */
[----:B------:R-:W-:-:S04]  /*0210*/  IMAD.WIDE.U32 R26, R9, 0x140, R26 ;  /* 0x00000140091a7825 */ /* 0x000fc800078e001a */
[----:B------:R-:W-:Y:S01]  /*0220*/  IMAD.X R24, RZ, RZ, R25, P0 ;  /* 0x000000ffff187224 */ /* 0x000fe200000e0619 */
[----:B------:R-:W-:Y:S01]  /*0230*/  IADD3 R23, P0, R20, -R23, RZ ;  /* 0x8000001714177210 */ /* 0x000fe20007f1e0ff */
[----:B------:R-:W-:Y:S01]  /*0240*/  IMAD R7, R7, 0x140, RZ ;  /* 0x0000014007077824 */ /* 0x000fe200078e02ff */
[----:B------:R-:W-:Y:S01]  /*0250*/  SHF.L.U64.HI R25, R2, 0xb, R21 ;  /* 0x0000000b02197819 */ /* 0x000fe20000010215 */
[----:B------:R-:W-:-:S04]  /*0260*/  IMAD.WIDE.U32 R8, R4, R11, c[0x0][0x170] ;  /* 0x00005c0004087625 */ /* 0x000fc800078e000b */
[----:B------:R-:W-:Y:S02]  /*0270*/  IMAD.IADD R22, R27, 0x1, R7 ;  /* 0x000000011b167824 */ /* 0x000fe400078e0207 */
[----:B------:R-:W-:Y:S02]  /*0280*/  IMAD.SHL.U32 R27, R2, 0x800, RZ ;  /* 0x00000800021b7824 */ /* 0x000fe400078e00ff */
[----:B------:R-:W-:Y:S02]  /*0290*/  IMAD.X R28, RZ, RZ, ~R28, P0 ;  /* 0x000000ffff1c7224 */ /* 0x000fe400000e0e1c */
[----:B------:R-:W-:-:S04]  /*02a0*/  IMAD.WIDE.U32 R6, R4, R11, c[0x0][0x168] ;  /* 0x00005a0004067625 */ /* 0x000fc800078e000b */
.L_x_61:
[----:B------:R-:W-:Y:S01]  /*02b0*/  IADD3 R10, P1, R26, 0x100, RZ ;  /* 0x000001001a0a7810 */ /* 0x000fe20007f3e0ff */
[----:B------:R-:W-:Y:S01]  /*02c0*/  BSSY B0, `(.L_x_57) ;  /* 0x000002a000007945 */ /* 0x000fe20003800000 */
[----:B------:R-:W-:Y:S02]  /*02d0*/  IADD3 R14, P4, R27, R0, RZ ;  /* 0x000000001b0e7210 */ /* 0x000fe40007f9e0ff */
[----:B------:R-:W-:Y:S01]  /*02e0*/  ISETP.GT.U32.AND P0, PT, R10, -0x1, PT ;  /* 0xffffffff0a00780c */ /* 0x000fe20003f04070 */
[----:B------:R-:W-:Y:S01]  /*02f0*/  IMAD.X R10, RZ, RZ, R22, P1 ;  /* 0x000000ffff0a7224 */ /* 0x000fe200008e0616 */
[----:B------:R-:W-:Y:S01]  /*0300*/  ISETP.GT.U32.AND P1, PT, R26, -0x1, PT ;  /* 0xffffffff1a00780c */ /* 0x000fe20003f24070 */
[----:B------:R-:W-:Y:S01]  /*0310*/  IMAD.X R15, R25, 0x1, R24, P4 ;  /* 0x00000001190f7824 */ /* 0x000fe200020e0618 */
[----:B0-----:R-:W-:-:S02]  /*0320*/  IADD3 R12, P2, R8, R27, RZ ;  /* 0x0000001b080c7210 */ /* 0x001fc40007f5e0ff */
[----:B------:R-:W-:Y:S02]  /*0330*/  ISETP.GT.AND.EX P1, PT, R22, -0x1, PT, P1 ;  /* 0xffffffff1600780c */ /* 0x000fe40003f24310 */
[----:B------:R-:W-:Y:S01]  /*0340*/  ISETP.GT.AND.EX P0, PT, R10, -0x1, PT, P0 ;  /* 0xffffffff0a00780c */ /* 0x000fe20003f04300 */
[----:B------:R-:W-:Y:S01]  /*0350*/  IMAD.X R13, R9, 0x1, R25, P2 ;  /* 0x00000001090d7824 */ /* 0x000fe200010e0619 */
[----:B------:R-:W-:-:S05]  /*0360*/  IADD3 R10, P3, R6, R27, RZ ;  /* 0x0000001b060a7210 */ /* 0x000fca0007f7e0ff */
[----:B------:R-:W-:-:S04]  /*0370*/  IMAD.X R11, R7, 0x1, R25, P3 ;  /* 0x00000001070b7824 */ /* 0x000fc800018e0619 */
[----:B------:R-:W-:Y:S05]  /*0380*/  @P1 BRA `(.L_x_58) ;  /* 0x000001d000001947 */ /* 0x000fea0003800000 */
[----:B------:R-:W2:Y:S04]  /*0390*/  LDG.E.64.CONSTANT R16, [R14.64+-0x800] ;  /* 0xfff800080e107981 */ /* 0x000ea8000c1e9b00 */
[----:B------:R-:W3:Y:S01]  /*03a0*/  LDG.E.64.CONSTANT R18, [R10.64] ;  /* 0x000000080a127981 */ /* 0x000ee2000c1e9b00 */
[C---:B--2---:R-:W-:Y:S02]  /*03b0*/  LOP3.LUT R29, R16.reuse, 0xff000000, RZ, 0xc0, !PT ;  /* 0xff000000101d7812 */ /* 0x044fe400078ec0ff */
[----:B------:R-:W-:Y:S01]  /*03c0*/  LOP3.LUT R32, R17, 0xff000000, RZ, 0xc0, !PT ;  /* 0xff00000011207812 */ /* 0x000fe200078ec0ff */
[----:B---3--:R-:W-:Y:S01]  /*03d0*/  IMAD.IADD R30, R16, 0x1, R18 ;  /* 0x00000001101e7824 */ /* 0x008fe200078e0212 */
[----:B------:R-:W-:Y:S01]  /*03e0*/  SHF.R.U32.HI R34, RZ, 0x8, R17 ;  /* 0x00000008ff227819 */ /* 0x000fe20000011611 */
[----:B------:R-:W-:-:S02]  /*03f0*/  IMAD.IADD R29, R18, 0x1, R29 ;  /* 0x00000001121d7824 */ /* 0x000fc400078e021d */
[C---:B------:R-:W-:Y:S01]  /*0400*/  IMAD.IADD R31, R19.reuse, 0x1, R32 ;  /* 0x00000001131f7824 */ /* 0x040fe200078e0220 */
[----:B------:R-:W-:Y:S01]  /*0410*/  LEA.HI R34, R19, R34, RZ, 0x18 ;  /* 0x0000002213227211 */ /* 0x000fe200078fc0ff */
[----:B------:R-:W-:Y:S01]  /*0420*/  IMAD.IADD R32, R17, 0x1, R19 ;  /* 0x0000000111207824 */ /* 0x000fe200078e0213 */
[----:B------:R-:W-:Y:S02]  /*0430*/  LOP3.LUT R29, R29, 0xff000000, RZ, 0xc0, !PT ;  /* 0xff0000001d1d7812 */ /* 0x000fe400078ec0ff */
[----:B------:R-:W-:Y:S01]  /*0440*/  LOP3.LUT R33, R31, 0xff000000, RZ, 0xc0, !PT ;  /* 0xff0000001f217812 */ /* 0x000fe200078ec0ff */
[----:B------:R-:W-:Y:S01]  /*0450*/  IMAD.SHL.U32 R34, R34, 0x100, RZ ;  /* 0x0000010022227824 */ /* 0x000fe200078e00ff */
[----:B------:R-:W-:Y:S02]  /*0460*/  SHF.R.U32.HI R31, RZ, 0x8, R16 ;  /* 0x00000008ff1f7819 */ /* 0x000fe40000011610 */
[----:B------:R-:W-:Y:S02]  /*0470*/  LOP3.LUT R30, R29, 0xff, R30, 0xf8, !PT ;  /* 0x000000ff1d1e7812 */ /* 0x000fe400078ef81e */
[----:B------:R-:W-:-:S02]  /*0480*/  LOP3.LUT R29, R33, 0xff, R32, 0xf8, !PT ;  /* 0x000000ff211d7812 */ /* 0x000fc400078ef820 */
[----:B------:R-:W-:Y:S02]  /*0490*/  SHF.R.U32.HI R33, RZ, 0x10, R16 ;  /* 0x00000010ff217819 */ /* 0x000fe40000011610 */
[C---:B------:R-:W-:Y:S02]  /*04a0*/  LEA.HI R31, R18.reuse, R31, RZ, 0x18 ;  /* 0x0000001f121f7211 */ /* 0x040fe400078fc0ff */
[----:B------:R-:W-:Y:S02]  /*04b0*/  SHF.R.U32.HI R16, RZ, 0x10, R17 ;  /* 0x00000010ff107819 */ /* 0x000fe40000011611 */
[----:B------:R-:W-:Y:S01]  /*04c0*/  LEA.HI R33, R18, R33, RZ, 0x10 ;  /* 0x0000002112217211 */ /* 0x000fe200078f80ff */
[----:B------:R-:W-:Y:S01]  /*04d0*/  IMAD.SHL.U32 R31, R31, 0x100, RZ ;  /* 0x000001001f1f7824 */ /* 0x000fe200078e00ff */
[----:B------:R-:W-:Y:S02]  /*04e0*/  LEA.HI R19, R19, R16, RZ, 0x10 ;  /* 0x0000001013137211 */ /* 0x000fe400078f80ff */
[----:B------:R-:W-:Y:S01]  /*04f0*/  LOP3.LUT R34, R29, 0xff00, R34, 0xf8, !PT ;  /* 0x0000ff001d227812 */ /* 0x000fe200078ef822 */
[----:B------:R-:W-:Y:S01]  /*0500*/  IMAD.U32 R16, R33, 0x10000, RZ ;  /* 0x0001000021107824 */ /* 0x000fe200078e00ff */
[----:B------:R-:W-:Y:S01]  /*0510*/  LOP3.LUT R31, R30, 0xff00, R31, 0xf8, !PT ;  /* 0x0000ff001e1f7812 */ /* 0x000fe200078ef81f */
[----:B------:R-:W-:-:S03]  /*0520*/  IMAD.U32 R17, R19, 0x10000, RZ ;  /* 0x0001000013117824 */ /* 0x000fc600078e00ff */
[----:B------:R-:W-:Y:S02]  /*0530*/  LOP3.LUT R16, R31, 0xff0000, R16, 0xf8, !PT ;  /* 0x00ff00001f107812 */ /* 0x000fe400078ef810 */
[----:B------:R-:W-:-:S05]  /*0540*/  LOP3.LUT R17, R34, 0xff0000, R17, 0xf8, !PT ;  /* 0x00ff000022117812 */ /* 0x000fca00078ef811 */
[----:B------:R0:W-:Y:S02]  /*0550*/  STG.E.64 [R12.64], R16 ;  /* 0x000000100c007986 */ /* 0x0001e4000c101b08 */
.L_x_58:
[----:B------:R-:W-:Y:S05]  /*0560*/  BSYNC B0 ;  /* 0x0000000000007941 */ /* 0x000fea0003800000 */
.L_x_57:
[----:B------:R-:W-:Y:S01]  /*0570*/  BSSY B0, `(.L_x_59) ;  /* 0x000001f000007945 */ /* 0x000fe20003800000 */
[----:B------:R-:W-:Y:S05]  /*0580*/  @P0 BRA `(.L_x_60) ;  /* 0x000001d000000947 */ /* 0x000fea0003800000 */
[----:B------:R-:W2:Y:S04]  /*0590*/  LDG.E.64.CONSTANT R14, [R14.64] ;  /* 0x000000080e0e7981 */ /* 0x000ea8000c1e9b00 */
[----:B------:R-:W3:Y:S01]  /*05a0*/  LDG.E.64.CONSTANT R10, [R10.64+0x800] ;  /* 0x000800080a0a7981 */ /* 0x000ee2000c1e9b00 */
[C---:B0-2---:R-:W-:Y:S02]  /*05b0*/  LOP3.LUT R16, R15.reuse, 0xff000000, RZ, 0xc0, !PT ;  /* 0xff0000000f107812 */ /* 0x045fe400078ec0ff */
[----:B------:R-:W-:Y:S01]  /*05c0*/  LOP3.LUT R17, R14, 0xff000000, RZ, 0xc0, !PT ;  /* 0xff0000000e117812 */ /* 0x000fe200078ec0ff */
[----:B---3--:R-:W-:Y:S01]  /*05d0*/  IMAD.IADD R18, R15, 0x1, R11 ;  /* 0x000000010f127824 */ /* 0x008fe200078e020b */
[----:B------:R-:W-:Y:S01]  /*05e0*/  SHF.R.U32.HI R30, RZ, 0x8, R15 ;  /* 0x00000008ff1e7819 */ /* 0x000fe2000001160f */
[----:B------:R-:W-:-:S02]  /*05f0*/  IMAD.IADD R29, R11, 0x1, R16 ;  /* 0x000000010b1d7824 */ /* 0x000fc400078e0210 */
[----:B------:R-:W-:Y:S01]  /*0600*/  IMAD.IADD R17, R10, 0x1, R17 ;  /* 0x000000010a117824 */ /* 0x000fe200078e0211 */
[----:B------:R-:W-:Y:S01]  /*0610*/  LEA.HI R30, R11, R30, RZ, 0x18 ;  /* 0x0000001e0b1e7211 */ /* 0x000fe200078fc0ff */
[----:B------:R-:W-:Y:S01]  /*0620*/  IMAD.IADD R16, R14, 0x1, R10 ;  /* 0x000000010e107824 */ /* 0x000fe200078e020a */
[----:B------:R-:W-:Y:S02]  /*0630*/  LOP3.LUT R29, R29, 0xff000000, RZ, 0xc0, !PT ;  /* 0xff0000001d1d7812 */ /* 0x000fe400078ec0ff */
[----:B------:R-:W-:Y:S01]  /*0640*/  LOP3.LUT R19, R17, 0xff000000, RZ, 0xc0, !PT ;  /* 0xff00000011137812 */ /* 0x000fe200078ec0ff */
[----:B------:R-:W-:Y:S01]  /*0650*/  IMAD.SHL.U32 R30, R30, 0x100, RZ ;  /* 0x000001001e1e7824 */ /* 0x000fe200078e00ff */
[----:B------:R-:W-:Y:S02]  /*0660*/  SHF.R.U32.HI R17, RZ, 0x8, R14 ;  /* 0x00000008ff117819 */ /* 0x000fe4000001160e */
[----:B------:R-:W-:Y:S02]  /*0670*/  LOP3.LUT R29, R29, 0xff, R18, 0xf8, !PT ;  /* 0x000000ff1d1d7812 */ /* 0x000fe400078ef812 */
[----:B------:R-:W-:-:S02]  /*0680*/  SHF.R.U32.HI R18, RZ, 0x10, R15 ;  /* 0x00000010ff127819 */ /* 0x000fc4000001160f */
        /* <DEDUP_REMOVED lines=8> */
[----:B------:R-:W-:Y:S01]  /*0710*/  IMAD.U32 R15, R15, 0x10000, RZ ;  /* 0x000100000f0f7824 */ /* 0x000fe200078e00ff */
[----:B------:R-:W-:-:S02]  /*0720*/  LOP3.LUT R16, R16, 0xff00, R17, 0xf8, !PT ;  /* 0x0000ff0010107812 */ /* 0x000fc400078ef811 */
[----:B------:R-:W-:Y:S02]  /*0730*/  LOP3.LUT R17, R29, 0xff0000, R18, 0xf8, !PT ;  /* 0x00ff00001d117812 */ /* 0x000fe400078ef812 */
[----:B------:R-:W-:-:S05]  /*0740*/  LOP3.LUT R16, R16, 0xff0000, R15, 0xf8, !PT ;  /* 0x00ff000010107812 */ /* 0x000fca00078ef80f */
[----:B------:R0:W-:Y:S02]  /*0750*/  STG.E.64 [R12.64+0x800], R16 ;  /* 0x000800100c007986 */ /* 0x0001e4000c101b08 */
.L_x_60:
[----:B------:R-:W-:Y:S05]  /*0760*/  BSYNC B0 ;  /* 0x0000000000007941 */ /* 0x000fea0003800000 */
.L_x_59:
[----:B------:R-:W-:Y:S01]  /*0770*/  UIADD3 UR4, UP0, UR4, 0x2, URZ ;  /* 0x0000000204047890 */ /* 0x000fe2000ff1e03f */
[----:B------:R-:W-:-:S03]  /*0780*/  IADD3 R27, P2, R27, 0x1000, RZ ;  /* 0x000010001b1b7810 */ /* 0x000fc60007f5e0ff */
[----:B------:R-:W-:Y:S02]  /*0790*/  UIADD3.X UR5, URZ, UR5, URZ, UP0, !UPT ;  /* 0x000000053f057290 */ /* 0x000fe400087fe43f */
[----:B------:R-:W-:Y:S01]  /*07a0*/  IADD3 R10, P1, R23, UR4, RZ ;  /* 0x00000004170a7c10 */ /* 0x000fe2000ff3e0ff */
[----:B------:R-:W-:-:S03]  /*07b0*/  IMAD.X R25, RZ, RZ, R25, P2 ;  /* 0x000000ffff197224 */ /* 0x000fc600010e0619 */
[----:B------:R-:W-:Y:S02]  /*07c0*/  ISETP.NE.U32.AND P0, PT, R10, RZ, PT ;  /* 0x000000ff0a00720c */ /* 0x000fe40003f05070 */
[----:B------:R-:W-:Y:S02]  /*07d0*/  IADD3.X R10, R28, UR5, RZ, P1, !PT ;  /* 0x000000051c0a7c10 */ /* 0x000fe40008ffe4ff */
[----:B------:R-:W-:Y:S02]  /*07e0*/  IADD3 R26, P1, R26, 0x200, RZ ;  /* 0x000002001a1a7810 */ /* 0x000fe40007f3e0ff */
[----:B------:R-:W-:-:S03]  /*07f0*/  ISETP.NE.AND.EX P0, PT, R10, RZ, PT, P0 ;  /* 0x000000ff0a00720c */ /* 0x000fc60003f05300 */
[----:B------:R-:W-:-:S10]  /*0800*/  IMAD.X R22, RZ, RZ, R22, P1 ;  /* 0x000000ffff167224 */ /* 0x000fd400008e0616 */
[----:B------:R-:W-:Y:S05]  /*0810*/  @P0 BRA `(.L_x_61) ;  /* 0xfffffa9000000947 */ /* 0x000fea000383ffff */
.L_x_56:
[----:B-1----:R-:W-:-:S04]  /*0820*/  ISETP.NE.U32.AND P0, PT, R20, RZ, PT ;  /* 0x000000ff1400720c */ /* 0x002fc80003f05070 */
[----:B------:R-:W-:-:S13]  /*0830*/  ISETP.NE.AND.EX P0, PT, RZ, RZ, PT, P0 ;  /* 0x000000ffff00720c */ /* 0x000fda0003f05300 */
[----:B------:R-:W-:Y:S05]  /*0840*/  @!P0 EXIT ;  /* 0x000000000000894d */ /* 0x000fea0003800000 */
[----:B------:R-:W-:Y:S01]  /*0850*/  IMAD.MOV.U32 R9, RZ, RZ, c[0x0][0x178] ;  /* 0x00005e00ff097624 */ /* 0x000fe200078e00ff */
[----:B------:R-:W-:Y:S01]  /*0860*/  ULDC UR6, c[0x0][0x17c] ;  /* 0x00005f0000067ab9 */ /* 0x000fe20000000800 */
[----:B------:R-:W-:Y:S01]  /*0870*/  IMAD.MOV.U32 R5, RZ, RZ, RZ ;  /* 0x000000ffff057224 */ /* 0x000fe200078e00ff */
[----:B------:R-:W-:Y:S01]  /*0880*/  IADD3 R7, P0, R2, UR4, RZ ;  /* 0x0000000402077c10 */ /* 0x000fe2000ff1e0ff */
[----:B------:R-:W-:Y:S02]  /*0890*/  UIMAD UR6, UR6, -0x140, URZ ;  /* 0xfffffec0060678a4 */ /* 0x000fe4000f8e023f */
[----:B------:R-:W-:Y:S01]  /*08a0*/  IMAD.WIDE.U32 R2, R9, -0x140, R4 ;  /* 0xfffffec009027825 */ /* 0x000fe200078e0004 */
[----:B------:R-:W-:-:S04]  /*08b0*/  IADD3.X R6, R21, UR5, RZ, P0, !PT ;  /* 0x0000000515067c10 */ /* 0x000fc800087fe4ff */
[----:B------:R-:W-:Y:S02]  /*08c0*/  LEA R2, P1, R7, R2, 0x8 ;  /* 0x0000000207027211 */ /* 0x000fe400078240ff */
[----:B------:R-:W-:Y:S02]  /*08d0*/  IADD3 R0, R3, UR6, -R9 ;  /* 0x0000000603007c10 */ /* 0x000fe4000fffe809 */
[----:B------:R-:W-:Y:S02]  /*08e0*/  ISETP.GT.U32.AND P0, PT, R2, -0x1, PT ;  /* 0xffffffff0200780c */ /* 0x000fe40003f04070 */
[----:B------:R-:W-:-:S04]  /*08f0*/  LEA.HI.X R0, R7, R0, R6, 0x8, P1 ;  /* 0x0000000007007211 */ /* 0x000fc800008f4406 */
[----:B------:R-:W-:-:S13]  /*0900*/  ISETP.GT.AND.EX P0, PT, R0, -0x1, PT, P0 ;  /* 0xffffffff0000780c */ /* 0x000fda0003f04300 */
[----:B------:R-:W-:Y:S05]  /*0910*/  @P0 EXIT ;  /* 0x000000000000094d */ /* 0x000fea0003800000 */
[C---:B------:R-:W-:Y:S01]  /*0920*/  SHF.L.U64.HI R3, R7.reuse, 0xb, R6 ;  /* 0x0000000b07037819 */ /* 0x040fe20000010206 */
[----:B------:R-:W-:-:S04]  /*0930*/  IMAD.SHL.U32 R2, R7, 0x800, RZ ;  /* 0x0000080007027824 */ /* 0x000fc800078e00ff */
[----:B------:R-:W-:-:S05]  /*0940*/  IMAD.WIDE.U32 R4, R4, 0x8, R2 ;  /* 0x0000000804047825 */ /* 0x000fca00078e0002 */
[C---:B------:R-:W-:Y:S02]  /*0950*/  IADD3 R6, P0, R4.reuse, c[0x0][0x160], RZ ;  /* 0x0000580004067a10 */ /* 0x040fe40007f1e0ff */
[----:B------:R-:W-:Y:S02]  /*0960*/  IADD3 R2, P1, R4, c[0x0][0x168], RZ ;  /* 0x00005a0004027a10 */ /* 0x000fe40007f3e0ff */
[C---:B------:R-:W-:Y:S02]  /*0970*/  IADD3.X R7, R5.reuse, c[0x0][0x164], RZ, P0, !PT ;  /* 0x0000590005077a10 */ /* 0x040fe400007fe4ff */
[----:B------:R-:W-:-:S04]  /*0980*/  IADD3.X R3, R5, c[0x0][0x16c], RZ, P1, !PT ;  /* 0x00005b0005037a10 */ /* 0x000fc80000ffe4ff */
[----:B------:R-:W2:Y:S04]  /*0990*/  LDG.E.64.CONSTANT R6, [R6.64] ;  /* 0x0000000806067981 */ /* 0x000ea8000c1e9b00 */
[----:B------:R-:W3:Y:S01]  /*09a0*/  LDG.E.64.CONSTANT R2, [R2.64] ;  /* 0x0000000802027981 */ /* 0x000ee2000c1e9b00 */
[----:B--2---:R-:W-:Y:S02]  /*09b0*/  LOP3.LUT R9, R6, 0xff000000, RZ, 0xc0, !PT ;  /* 0xff00000006097812 */ /* 0x004fe400078ec0ff */
[C---:B------:R-:W-:Y:S01]  /*09c0*/  LOP3.LUT R0, R7.reuse, 0xff000000, RZ, 0xc0, !PT ;  /* 0xff00000007007812 */ /* 0x040fe200078ec0ff */
[----:B---3--:R-:W-:Y:S02]  /*09d0*/  IMAD.IADD R8, R7, 0x1, R3 ;  /* 0x0000000107087824 */ /* 0x008fe400078e0203 */
[----:B------:R-:W-:-:S02]  /*09e0*/  IMAD.IADD R9, R2, 0x1, R9 ;  /* 0x0000000102097824 */ /* 0x000fc400078e0209 */
[----:B------:R-:W-:Y:S02]  /*09f0*/  IMAD.IADD R10, R3, 0x1, R0 ;  /* 0x00000001030a7824 */ /* 0x000fe400078e0200 */
[----:B------:R-:W-:Y:S01]  /*0a00*/  IMAD.IADD R0, R6, 0x1, R2 ;  /* 0x0000000106007824 */ /* 0x000fe200078e0202 */
[----:B------:R-:W-:Y:S02]  /*0a10*/  LOP3.LUT R11, R9, 0xff000000, RZ, 0xc0, !PT ;  /* 0xff000000090b7812 */ /* 0x000fe400078ec0ff */
[----:B0-----:R-:W-:Y:S02]  /*0a20*/  LOP3.LUT R13, R10, 0xff000000, RZ, 0xc0, !PT ;  /* 0xff0000000a0d7812 */ /* 0x001fe400078ec0ff */
[----:B------:R-:W-:Y:S02]  /*0a30*/  SHF.R.U32.HI R9, RZ, 0x8, R6 ;  /* 0x00000008ff097819 */ /* 0x000fe40000011606 */
[----:B------:R-:W-:Y:S02]  /*0a40*/  SHF.R.U32.HI R10, RZ, 0x8, R7 ;  /* 0x00000008ff0a7819 */ /* 0x000fe40000011607 */
[----:B------:R-:W-:-:S02]  /*0a50*/  LOP3.LUT R0, R11, 0xff, R0, 0xf8, !PT ;  /* 0x000000ff0b007812 */ /* 0x000fc400078ef800 */
[----:B------:R-:W-:Y:S02]  /*0a60*/  SHF.R.U32.HI R11, RZ, 0x10, R6 ;  /* 0x00000010ff0b7819 */ /* 0x000fe40000011606 */
[C---:B------:R-:W-:Y:S02]  /*0a70*/  LEA.HI R9, R2.reuse, R9, RZ, 0x18 ;  /* 0x0000000902097211 */ /* 0x040fe400078fc0ff */
[----:B------:R-:W-:Y:S02]  /*0a80*/  LEA.HI R10, R3, R10, RZ, 0x18 ;  /* 0x0000000a030a7211 */ /* 0x000fe400078fc0ff */
[----:B------:R-:W-:Y:S01]  /*0a90*/  SHF.R.U32.HI R6, RZ, 0x10, R7 ;  /* 0x00000010ff067819 */ /* 0x000fe20000011607 */
[----:B------:R-:W-:Y:S01]  /*0aa0*/  IMAD.SHL.U32 R9, R9, 0x100, RZ ;  /* 0x0000010009097824 */ /* 0x000fe200078e00ff */
[----:B------:R-:W-:Y:S01]  /*0ab0*/  LEA.HI R11, R2, R11, RZ, 0x10 ;  /* 0x0000000b020b7211 */ /* 0x000fe200078f80ff */
[----:B------:R-:W-:Y:S01]  /*0ac0*/  IMAD.SHL.U32 R10, R10, 0x100, RZ ;  /* 0x000001000a0a7824 */ /* 0x000fe200078e00ff */
[----:B------:R-:W-:-:S02]  /*0ad0*/  LEA.HI R6, R3, R6, RZ, 0x10 ;  /* 0x0000000603067211 */ /* 0x000fc400078f80ff */
[----:B------:R-:W-:Y:S01]  /*0ae0*/  LOP3.LUT R13, R13, 0xff, R8, 0xf8, !PT ;  /* 0x000000ff0d0d7812 */ /* 0x000fe200078ef808 */
[----:B------:R-:W-:Y:S01]  /*0af0*/  IMAD.U32 R11, R11, 0x10000, RZ ;  /* 0x000100000b0b7824 */ /* 0x000fe200078e00ff */
[----:B------:R-:W-:Y:S01]  /*0b00*/  LOP3.LUT R0, R0, 0xff00, R9, 0xf8, !PT ;  /* 0x0000ff0000007812 */ /* 0x000fe200078ef809 */
[----:B------:R-:W-:Y:S01]  /*0b10*/  IMAD.U32 R6, R6, 0x10000, RZ ;  /* 0x0001000006067824 */ /* 0x000fe200078e00ff */
[----:B------:R-:W-:Y:S02]  /*0b20*/  LOP3.LUT R13, R13, 0xff00, R10, 0xf8, !PT ;  /* 0x0000ff000d0d7812 */ /* 0x000fe400078ef80a */
[----:B------:R-:W-:Y:S02]  /*0b30*/  IADD3 R2, P0, R4, c[0x0][0x170], RZ ;  /* 0x00005c0004027a10 */ /* 0x000fe40007f1e0ff */
[----:B------:R-:W-:Y:S02]  /*0b40*/  LOP3.LUT R12, R0, 0xff0000, R11, 0xf8, !PT ;  /* 0x00ff0000000c7812 */ /* 0x000fe400078ef80b */
[----:B------:R-:W-:-:S02]  /*0b50*/  IADD3.X R3, R5, c[0x0][0x174], RZ, P0, !PT ;  /* 0x00005d0005037a10 */ /* 0x000fc400007fe4ff */
[----:B------:R-:W-:-:S05]  /*0b60*/  LOP3.LUT R13, R13, 0xff0000, R6, 0xf8, !PT ;  /* 0x00ff00000d0d7812 */ /* 0x000fca00078ef806 */
[----:B------:R-:W-:Y:S01]  /*0b70*/  STG.E.64 [R2.64], R12 ;  /* 0x0000000c02007986 */ /* 0x000fe2000c101b08 */
[----:B------:R-:W-:Y:S05]  /*0b80*/  EXIT ;  /* 0x000000000000794d */ /* 0x000fea0003800000 */
.L_x_62:
        /* <DEDUP_REMOVED lines=15> */
.L_x_84:


//--------------------- .text.add_n_1_to_256__kernel --------------------------
	.section	.text.add_n_1_to_256__kernel,"ax",@progbits
	.sectioninfo	@"SHI_REGISTERS=37"
	.align	128
        .global         add_n_1_to_256__kernel
        .type           add_n_1_to_256__kernel,@function
        .size           add_n_1_to_256__kernel,(.L_x_85 - add_n_1_to_256__kernel)
        .other          add_n_1_to_256__kernel,@"STO_CUDA_ENTRY STV_DEFAULT"
add_n_1_to_256__kernel:
.text.add_n_1_to_256__kernel:
        /* <DEDUP_REMOVED lines=43> */
.L_x_68:
        /* <DEDUP_REMOVED lines=43> */
.L_x_65:
[----:B------:R-:W-:Y:S05]  /*0560*/  BSYNC B0 ;  /* 0x0000000000007941 */ /* 0x000fea0003800000 */
.L_x_64:
        /* <DEDUP_REMOVED lines=31> */
.L_x_67:
[----:B------:R-:W-:Y:S05]  /*0760*/  BSYNC B0 ;  /* 0x0000000000007941 */ /* 0x000fea0003800000 */
.L_x_66:
        /* <DEDUP_REMOVED lines=11> */
.L_x_63:
        /* <DEDUP_REMOVED lines=55> */
.L_x_69:
        /* <DEDUP_REMOVED lines=15> */
.L_x_85:
